// auto-generated by cutlass_sweep.gemm — config: {"arch": "sm_100", "cluster_m": 1, "cluster_n": 1, "dtype": "e4m3", "dtype_b": "e4m3", "layout": "nt", "stages": 0, "tile_k": 256, "tile_m": 128, "tile_n": 96}
#include "cutlass/cutlass.h"
#include "cutlass/gemm/collective/collective_builder.hpp"
#include "cutlass/gemm/device/gemm_universal_adapter.h"
#include "cutlass/gemm/kernel/gemm_universal.hpp"
#include "cutlass/epilogue/collective/collective_builder.hpp"

using ElemA = cutlass::float_e4m3_t;
using ElemB = cutlass::float_e4m3_t;
using ElemCD = cutlass::float_e4m3_t;
using Acc  = float;
using TileShape    = cute::Shape<cute::_128, cute::_96, cute::_256>;
using ClusterShape = cute::Shape<cute::_1, cute::_1, cute::_1>;

using CollectiveEpilogue = typename cutlass::epilogue::collective::CollectiveBuilder<
    cutlass::arch::Sm100, cutlass::arch::OpClassTensorOp,
    TileShape, ClusterShape,
    cutlass::epilogue::collective::EpilogueTileAuto,
    Acc, Acc,
    ElemCD, cutlass::layout::RowMajor, 128 / cutlass::sizeof_bits<ElemCD>::value,
    ElemCD, cutlass::layout::RowMajor, 128 / cutlass::sizeof_bits<ElemCD>::value,
    cutlass::epilogue::collective::EpilogueScheduleAuto
  >::CollectiveOp;

using CollectiveMainloop = typename cutlass::gemm::collective::CollectiveBuilder<
    cutlass::arch::Sm100, cutlass::arch::OpClassTensorOp,
    ElemA, cutlass::layout::RowMajor, 128 / cutlass::sizeof_bits<ElemA>::value,
    ElemB, cutlass::layout::ColumnMajor, 128 / cutlass::sizeof_bits<ElemB>::value,
    Acc,
    TileShape, ClusterShape,
    cutlass::gemm::collective::StageCountAutoCarveout<static_cast<int>(sizeof(typename CollectiveEpilogue::SharedStorage))>,
    cutlass::gemm::collective::KernelScheduleAuto
  >::CollectiveOp;

using GemmKernel = cutlass::gemm::kernel::GemmUniversal<
    cute::Shape<int,int,int,int>,
    CollectiveMainloop,
    CollectiveEpilogue
>;
using Gemm = cutlass::gemm::device::GemmUniversalAdapter<GemmKernel>;

// Force the device kernel symbol into the cubin without needing a host main.
auto* _anchor = &cutlass::device_kernel<GemmKernel>;


// ===== COMPILED SASS (sm_100a) =====

	.target	sm_100a

	.elftype	@"ET_EXEC"


//--------------------- .note.nv.tkinfo           --------------------------
	.section	.note.nv.tkinfo,"",@"SHT_NOTE"
	.sectionflags	@"SHF_NOTE_NV_TKINFO"
	.tkinfo
        /*0018*/ 	.word	0x00000002
        /*0030*/ 	.string	""
        /*0030*/ 	.string	"ptxas"
        /*0030*/ 	.string	"Cuda compilation tools, release 13.0, V13.0.88"
        /*0030*/ 	.string	"Build cuda_13.0.r13.0/compiler.36424714_0"
        /*0030*/ 	.string	"-arch sm_100a -m 64 "



//--------------------- .note.nv.cuinfo           --------------------------
	.section	.note.nv.cuinfo,"",@"SHT_NOTE"
	.sectionflags	@"SHF_NOTE_NV_CUINFO"
        /*0018*/ 	.short	0x0002
        /*001a*/ 	.short	0x0064
        /*001c*/ 	.short	0x0082
	.zero		2


//--------------------- .nv.info                  --------------------------
	.section	.nv.info,"",@"SHT_CUDA_INFO"
	.align	4


	//----- nvinfo : EIATTR_REGCOUNT
	.align		4
        /*0000*/ 	.byte	0x04, 0x2f
        /*0002*/ 	.short	(.L_19 - .L_18)
	.align		4
.L_18:
        /*0004*/ 	.word	index@(_ZN7cutlass13device_kernelINS_4gemm6kernel13GemmUniversalIN4cute5tupleIJiiiiEEENS1_10collective13CollectiveMmaINS1_35MainloopSm100TmaUmmaWarpSpecializedILi3ELi2ELi4ENS5_IJNS4_1CILi1EEESB_SB_EEEEENS5_IJNSA_ILi128EEENSA_ILi96EEENSA_ILi256EEEEEENS_12float_e4m3_tENS5_IJlSB_lEEESI_SJ_NS4_8TiledMMAINS4_8MMA_AtomIJNS4_10MMA_TraitsINS4_19SM100_MMA_F8F6F4_SSEJSI_SI_fSE_SF_NS4_17integral_constantINS4_4UMMA5MajorELSQ_0EEESR_NSO_INSP_7ScaleInELSS_0EEEST_EEEEEENS4_6LayoutISC_NS5_IJNSA_ILi0EEESX_SX_EEEEENS5_IJNS4_10UnderscoreES10_S10_EEEEENS4_13SM90_TMA_LOADENS4_14ComposedLayoutINS4_7SwizzleILi3ELi4ELi3EEENS4_18smem_ptr_flag_bitsILi8EEENSW_INS5_IJNSA_ILi8EEESE_EEENS5_IJSE_SB_EEEEEEEvNS4_8identityES13_S1D_vS1E_EENS_8epilogue10collective18CollectiveEpilogueINS1G_23Sm100TmaWarpSpecializedILi1ELi1ELi96ELb0ELb0EEEJSH_NS5_IJNSW_ISE_SB_EENSW_ISF_SB_EEEEESI_SJ_SI_SJ_NS1G_6fusion15FusionCallbacksIS1K_NS1O_17LinearCombinationISI_fSI_fLNS_15FloatRoundStyleE2EEESH_S1N_JEEENS4_5SM1004TMEM4LOAD26SM100_TMEM_LOAD_32dp32b32xES13_NS14_INS15_ILi1ELi4ELi3EEES18_NSW_INS5_IJS19_NSA_ILi32EEEEEENS5_IJS1Z_SB_EEEEEEENS4_39AutoVectorizingCopyWithAssumedAlignmentILi128EEENS4_14SM90_TMA_STOREES23_S25_S25_EEEvvEEEEvNT_6ParamsE)
        /*0008*/ 	.word	0x000000eb


	//----- nvinfo : EIATTR_FRAME_SIZE
	.align		4
.L_19:
        /*000c*/ 	.byte	0x04, 0x11
        /*000e*/ 	.short	(.L_21 - .L_20)
	.align		4
.L_20:
        /*0010*/ 	.word	index@($__internal_2_$__cuda_sm10x_tcgen05_guardrail_trap_unallocated_columns_being_dealloced)
        /*0014*/ 	.word	0x00000000


	//----- nvinfo : EIATTR_FRAME_SIZE
	.align		4
.L_21:
        /*0018*/ 	.byte	0x04, 0x11
        /*001a*/ 	.short	(.L_23 - .L_22)
	.align		4
.L_22:
        /*001c*/ 	.word	index@($__internal_1_$__cuda_sm10x_tcgen05_guardrail_trap_phase_invalid_during_alloc)
        /*0020*/ 	.word	0x00000000


	//----- nvinfo : EIATTR_FRAME_SIZE
	.align		4
.L_23:
        /*0024*/ 	.byte	0x04, 0x11
        /*0026*/ 	.short	(.L_25 - .L_24)
	.align		4
.L_24:
        /*0028*/ 	.word	index@($__internal_0_$__cuda_sm10x_tcgen05_guardrail_trap_col_being_dealloced_not_returned_by_alloc)
        /*002c*/ 	.word	0x00000000


	//----- nvinfo : EIATTR_FRAME_SIZE
	.align		4
.L_25:
        /*0030*/ 	.byte	0x04, 0x11
        /*0032*/ 	.short	(.L_27 - .L_26)
	.align		4
.L_26:
        /*0034*/ 	.word	index@(_ZN7cutlass13device_kernelINS_4gemm6kernel13GemmUniversalIN4cute5tupleIJiiiiEEENS1_10collective13CollectiveMmaINS1_35MainloopSm100TmaUmmaWarpSpecializedILi3ELi2ELi4ENS5_IJNS4_1CILi1EEESB_SB_EEEEENS5_IJNSA_ILi128EEENSA_ILi96EEENSA_ILi256EEEEEENS_12float_e4m3_tENS5_IJlSB_lEEESI_SJ_NS4_8TiledMMAINS4_8MMA_AtomIJNS4_10MMA_TraitsINS4_19SM100_MMA_F8F6F4_SSEJSI_SI_fSE_SF_NS4_17integral_constantINS4_4UMMA5MajorELSQ_0EEESR_NSO_INSP_7ScaleInELSS_0EEEST_EEEEEENS4_6LayoutISC_NS5_IJNSA_ILi0EEESX_SX_EEEEENS5_IJNS4_10UnderscoreES10_S10_EEEEENS4_13SM90_TMA_LOADENS4_14ComposedLayoutINS4_7SwizzleILi3ELi4ELi3EEENS4_18smem_ptr_flag_bitsILi8EEENSW_INS5_IJNSA_ILi8EEESE_EEENS5_IJSE_SB_EEEEEEEvNS4_8identityES13_S1D_vS1E_EENS_8epilogue10collective18CollectiveEpilogueINS1G_23Sm100TmaWarpSpecializedILi1ELi1ELi96ELb0ELb0EEEJSH_NS5_IJNSW_ISE_SB_EENSW_ISF_SB_EEEEESI_SJ_SI_SJ_NS1G_6fusion15FusionCallbacksIS1K_NS1O_17LinearCombinationISI_fSI_fLNS_15FloatRoundStyleE2EEESH_S1N_JEEENS4_5SM1004TMEM4LOAD26SM100_TMEM_LOAD_32dp32b32xES13_NS14_INS15_ILi1ELi4ELi3EEES18_NSW_INS5_IJS19_NSA_ILi32EEEEEENS5_IJS1Z_SB_EEEEEEENS4_39AutoVectorizingCopyWithAssumedAlignmentILi128EEENS4_14SM90_TMA_STOREES23_S25_S25_EEEvvEEEEvNT_6ParamsE)
        /*0038*/ 	.word	0x00000000


	//----- nvinfo : EIATTR_MIN_STACK_SIZE
	.align		4
.L_27:
        /*003c*/ 	.byte	0x04, 0x12
        /*003e*/ 	.short	(.L_29 - .L_28)
	.align		4
.L_28:
        /*0040*/ 	.word	index@(_ZN7cutlass13device_kernelINS_4gemm6kernel13GemmUniversalIN4cute5tupleIJiiiiEEENS1_10collective13CollectiveMmaINS1_35MainloopSm100TmaUmmaWarpSpecializedILi3ELi2ELi4ENS5_IJNS4_1CILi1EEESB_SB_EEEEENS5_IJNSA_ILi128EEENSA_ILi96EEENSA_ILi256EEEEEENS_12float_e4m3_tENS5_IJlSB_lEEESI_SJ_NS4_8TiledMMAINS4_8MMA_AtomIJNS4_10MMA_TraitsINS4_19SM100_MMA_F8F6F4_SSEJSI_SI_fSE_SF_NS4_17integral_constantINS4_4UMMA5MajorELSQ_0EEESR_NSO_INSP_7ScaleInELSS_0EEEST_EEEEEENS4_6LayoutISC_NS5_IJNSA_ILi0EEESX_SX_EEEEENS5_IJNS4_10UnderscoreES10_S10_EEEEENS4_13SM90_TMA_LOADENS4_14ComposedLayoutINS4_7SwizzleILi3ELi4ELi3EEENS4_18smem_ptr_flag_bitsILi8EEENSW_INS5_IJNSA_ILi8EEESE_EEENS5_IJSE_SB_EEEEEEEvNS4_8identityES13_S1D_vS1E_EENS_8epilogue10collective18CollectiveEpilogueINS1G_23Sm100TmaWarpSpecializedILi1ELi1ELi96ELb0ELb0EEEJSH_NS5_IJNSW_ISE_SB_EENSW_ISF_SB_EEEEESI_SJ_SI_SJ_NS1G_6fusion15FusionCallbacksIS1K_NS1O_17LinearCombinationISI_fSI_fLNS_15FloatRoundStyleE2EEESH_S1N_JEEENS4_5SM1004TMEM4LOAD26SM100_TMEM_LOAD_32dp32b32xES13_NS14_INS15_ILi1ELi4ELi3EEES18_NSW_INS5_IJS19_NSA_ILi32EEEEEENS5_IJS1Z_SB_EEEEEEENS4_39AutoVectorizingCopyWithAssumedAlignmentILi128EEENS4_14SM90_TMA_STOREES23_S25_S25_EEEvvEEEEvNT_6ParamsE)
        /*0044*/ 	.word	0x00000000
.L_29:


//--------------------- .nv.compat                --------------------------
	.section	.nv.compat,"",@"SHT_CUDA_COMPAT_INFO"
	.align	4
        /*0000*/ 	.byte	0x02, 0x09, 0x01, 0x00, 0x02, 0x02, 0x02, 0x00, 0x02, 0x05, 0x05, 0x00, 0x03, 0x07, 0x01, 0x01
        /*0010*/ 	.byte	0x02, 0x03, 0x01, 0x00, 0x02, 0x06, 0x01, 0x00, 0x04, 0x0b, 0x08, 0x00, 0x09, 0x00, 0x00, 0x00
        /*0020*/ 	.byte	0x00, 0x00, 0x00, 0x00


//--------------------- .nv.info._ZN7cutlass13device_kernelINS_4gemm6kernel13GemmUniversalIN4cute5tupleIJiiiiEEENS1_10collective13CollectiveMmaINS1_35MainloopSm100TmaUmmaWarpSpecializedILi3ELi2ELi4ENS5_IJNS4_1CILi1EEESB_SB_EEEEENS5_IJNSA_ILi128EEENSA_ILi96EEENSA_ILi256EEEEEENS_12float_e4m3_tENS5_IJlSB_lEEESI_SJ_NS4_8TiledMMAINS4_8MMA_AtomIJNS4_10MMA_TraitsINS4_19SM100_MMA_F8F6F4_SSEJSI_SI_fSE_SF_NS4_17integral_constantINS4_4UMMA5MajorELSQ_0EEESR_NSO_INSP_7ScaleInELSS_0EEEST_EEEEEENS4_6LayoutISC_NS5_IJNSA_ILi0EEESX_SX_EEEEENS5_IJNS4_10UnderscoreES10_S10_EEEEENS4_13SM90_TMA_LOADENS4_14ComposedLayoutINS4_7SwizzleILi3ELi4ELi3EEENS4_18smem_ptr_flag_bitsILi8EEENSW_INS5_IJNSA_ILi8EEESE_EEENS5_IJSE_SB_EEEEEEEvNS4_8identityES13_S1D_vS1E_EENS_8epilogue10collective18CollectiveEpilogueINS1G_23Sm100TmaWarpSpecializedILi1ELi1ELi96ELb0ELb0EEEJSH_NS5_IJNSW_ISE_SB_EENSW_ISF_SB_EEEEESI_SJ_SI_SJ_NS1G_6fusion15FusionCallbacksIS1K_NS1O_17LinearCombinationISI_fSI_fLNS_15FloatRoundStyleE2EEESH_S1N_JEEENS4_5SM1004TMEM4LOAD26SM100_TMEM_LOAD_32dp32b32xES13_NS14_INS15_ILi1ELi4ELi3EEES18_NSW_INS5_IJS19_NSA_ILi32EEEEEENS5_IJS1Z_SB_EEEEEEENS4_39AutoVectorizingCopyWithAssumedAlignmentILi128EEENS4_14SM90_TMA_STOREES23_S25_S25_EEEvvEEEEvNT_6ParamsE --------------------------
	.section	.nv.info._ZN7cutlass13device_kernelINS_4gemm6kernel13GemmUniversalIN4cute5tupleIJiiiiEEENS1_10collective13CollectiveMmaINS1_35MainloopSm100TmaUmmaWarpSpecializedILi3ELi2ELi4ENS5_IJNS4_1CILi1EEESB_SB_EEEEENS5_IJNSA_ILi128EEENSA_ILi96EEENSA_ILi256EEEEEENS_12float_e4m3_tENS5_IJlSB_lEEESI_SJ_NS4_8TiledMMAINS4_8MMA_AtomIJNS4_10MMA_TraitsINS4_19SM100_MMA_F8F6F4_SSEJSI_SI_fSE_SF_NS4_17integral_constantINS4_4UMMA5MajorELSQ_0EEESR_NSO_INSP_7ScaleInELSS_0EEEST_EEEEEENS4_6LayoutISC_NS5_IJNSA_ILi0EEESX_SX_EEEEENS5_IJNS4_10UnderscoreES10_S10_EEEEENS4_13SM90_TMA_LOADENS4_14ComposedLayoutINS4_7SwizzleILi3ELi4ELi3EEENS4_18smem_ptr_flag_bitsILi8EEENSW_INS5_IJNSA_ILi8EEESE_EEENS5_IJSE_SB_EEEEEEEvNS4_8identityES13_S1D_vS1E_EENS_8epilogue10collective18CollectiveEpilogueINS1G_23Sm100TmaWarpSpecializedILi1ELi1ELi96ELb0ELb0EEEJSH_NS5_IJNSW_ISE_SB_EENSW_ISF_SB_EEEEESI_SJ_SI_SJ_NS1G_6fusion15FusionCallbacksIS1K_NS1O_17LinearCombinationISI_fSI_fLNS_15FloatRoundStyleE2EEESH_S1N_JEEENS4_5SM1004TMEM4LOAD26SM100_TMEM_LOAD_32dp32b32xES13_NS14_INS15_ILi1ELi4ELi3EEES18_NSW_INS5_IJS19_NSA_ILi32EEEEEENS5_IJS1Z_SB_EEEEEEENS4_39AutoVectorizingCopyWithAssumedAlignmentILi128EEENS4_14SM90_TMA_STOREES23_S25_S25_EEEvvEEEEvNT_6ParamsE,"",@"SHT_CUDA_INFO"
	.sectionflags	@""
	.align	4


	//----- nvinfo : EIATTR_CUDA_API_VERSION
	.align		4
        /*0000*/ 	.byte	0x04, 0x37
        /*0002*/ 	.short	(.L_31 - .L_30)
.L_30:
        /*0004*/ 	.word	0x00000082


	//----- nvinfo : EIATTR_KPARAM_INFO
	.align		4
.L_31:
        /*0008*/ 	.byte	0x04, 0x17
        /*000a*/ 	.short	(.L_33 - .L_32)
.L_32:
        /*000c*/ 	.word	0x00000000
        /*0010*/ 	.short	0x0000
        /*0012*/ 	.short	0x0000
        /*0014*/ 	.byte	0x00, 0xf0, 0x01, 0x20


	//----- nvinfo : EIATTR_AT_ENTRY_FRAGMENTS
	.align		4
.L_33:
        /*0018*/ 	.byte	0x04, 0x4f
        /*001a*/ 	.short	(.L_35 - .L_34)


	//   ....[0]....
.L_34:
        /*001c*/ 	.word	0x00000006


	//----- nvinfo : EIATTR_RESERVED_SMEM_USED
	.align		4
.L_35:
        /*0020*/ 	.byte	0x01, 0x41
	.zero		2


	//----- nvinfo : EIATTR_SPARSE_MMA_MASK
	.align		4
        /*0024*/ 	.byte	0x03, 0x50
        /*0026*/ 	.short	0x0000


	//----- nvinfo : EIATTR_TCGEN05_1CTA_USED
	.align		4
        /*0028*/ 	.byte	0x01, 0x51
	.zero		2


	//----- nvinfo : EIATTR_MAXREG_COUNT
	.align		4
        /*002c*/ 	.byte	0x03, 0x1b
        /*002e*/ 	.short	0x00ff


	//----- nvinfo : EIATTR_NUM_BARRIERS
	.align		4
        /*0030*/ 	.byte	0x02, 0x4c
        /*0032*/ 	.byte	0x07
	.zero		1


	//----- nvinfo : EIATTR_EXTERNS
	.align		4
        /*0034*/ 	.byte	0x04, 0x0f
        /*0036*/ 	.short	(.L_37 - .L_36)


	//   ....[0]....
	.align		4
.L_36:
        /*0038*/ 	.word	index@(__assertfail)


	//----- nvinfo : EIATTR_MERCURY_ISA_VERSION
	.align		4
.L_37:
        /*003c*/ 	.byte	0x03, 0x5f
        /*003e*/ 	.short	0x0101


	//----- nvinfo : EIATTR_INT_WARP_WIDE_INSTR_OFFSETS
	.align		4
        /*0040*/ 	.byte	0x04, 0x31
        /*0042*/ 	.short	(.L_39 - .L_38)


	//   ....[0]....
.L_38:
        /*0044*/ 	.word	0x00001ed0


	//   ....[1]....
        /*0048*/ 	.word	0x00003a50


	//   ....[2]....
        /*004c*/ 	.word	0x00003a70


	//   ....[3]....
        /*0050*/ 	.word	0x00003aa0


	//   ....[4]....
        /*0054*/ 	.word	0x000044d0


	//   ....[5]....
        /*0058*/ 	.word	0x00004560


	//   ....[6]....
        /*005c*/ 	.word	0x00004590


	//   ....[7]....
        /*0060*/ 	.word	0x00004660


	//----- nvinfo : EIATTR_COOP_GROUP_MASK_REGIDS
	.align		4
.L_39:
        /*0064*/ 	.byte	0x04, 0x29
        /*0066*/ 	.short	(.L_41 - .L_40)


	//   ....[0]....
.L_40:
        /*0068*/ 	.word	0xffffffff


	//   ....[1]....
        /*006c*/ 	.word	0xffffffff


	//   ....[2]....
        /*0070*/ 	.word	0xffffffff


	//   ....[3]....
        /*0074*/ 	.word	0xffffffff


	//   ....[4]....
        /*0078*/ 	.word	0xffffffff


	//   ....[5]....
        /*007c*/ 	.word	0xffffffff


	//   ....[6]....
        /*0080*/ 	.word	0xffffffff


	//   ....[7]....
        /*0084*/ 	.word	0xffffffff


	//   ....[8]....
        /*0088*/ 	.word	0xffffffff


	//   ....[9]....
        /*008c*/ 	.word	0xffffffff


	//   ....[10]....
        /*0090*/ 	.word	0xffffffff


	//   ....[11]....
        /*0094*/ 	.word	0xffffffff


	//   ....[12]....
        /*0098*/ 	.word	0xffffffff


	//----- nvinfo : EIATTR_COOP_GROUP_INSTR_OFFSETS
	.align		4
.L_41:
        /*009c*/ 	.byte	0x04, 0x28
        /*009e*/ 	.short	(.L_43 - .L_42)


	//   ....[0]....
.L_42:
        /*00a0*/ 	.word	0x00000090


	//   ....[1]....
        /*00a4*/ 	.word	0x000004d0


	//   ....[2]....
        /*00a8*/ 	.word	0x00000620


	//   ....[3]....
        /*00ac*/ 	.word	0x00000760


	//   ....[4]....
        /*00b0*/ 	.word	0x00000860


	//   ....[5]....
        /*00b4*/ 	.word	0x000009d0


	//   ....[6]....
        /*00b8*/ 	.word	0x00000b70


	//   ....[7]....
        /*00bc*/ 	.word	0x00001db0


	//   ....[8]....
        /*00c0*/ 	.word	0x00002b00


	//   ....[9]....
        /*00c4*/ 	.word	0x00002d10


	//   ....[10]....
        /*00c8*/ 	.word	0x00002d40


	//   ....[11]....
        /*00cc*/ 	.word	0x00003930


	//   ....[12]....
        /*00d0*/ 	.word	0x00003b60


	//----- nvinfo : EIATTR_VRC_CTA_INIT_COUNT
	.align		4
.L_43:
        /*00d4*/ 	.byte	0x02, 0x4a
        /*00d6*/ 	.byte	0x80
	.zero		1


	//----- nvinfo : EIATTR_SYSCALL_OFFSETS
	.align		4
        /*00d8*/ 	.byte	0x04, 0x46
        /*00da*/ 	.short	(.L_45 - .L_44)


	//   ....[0]....
.L_44:
        /*00dc*/ 	.word	0x00005090


	//   ....[1]....
        /*00e0*/ 	.word	0x000051d0


	//   ....[2]....
        /*00e4*/ 	.word	0x00005a10


	//   ....[3]....
        /*00e8*/ 	.word	0x00005b80


	//   ....[4]....
        /*00ec*/ 	.word	0x00005cf0


	//----- nvinfo : EIATTR_MBARRIER_INSTR_OFFSETS
	.align		4
.L_45:
        /*00f0*/ 	.byte	0x04, 0x39
        /*00f2*/ 	.short	(.L_47 - .L_46)


	//   ....[0]....
.L_46:
        /*00f4*/ 	.word	0x000005b0
        /*00f8*/ 	.word	0x000000ff
        /*00fc*/ 	.word	0x00000000
        /*0100*/ 	.short	0x0100
        /*0102*/ 	.byte	0x05
	.zero		1


	//   ....[1]....
        /*0104*/ 	.word	0x000005c0
        /*0108*/ 	.word	0x000000ff
        /*010c*/ 	.word	0x00000018
        /*0110*/ 	.short	0x0100
        /*0112*/ 	.byte	0x05
	.zero		1


	//   ....[2]....
        /*0114*/ 	.word	0x000005d0
        /*0118*/ 	.word	0x000000ff
        /*011c*/ 	.word	0x00000008
        /*0120*/ 	.short	0x0100
        /*0122*/ 	.byte	0x05
	.zero		1


	//   ....[3]....
        /*0124*/ 	.word	0x000005e0
        /*0128*/ 	.word	0x000000ff
        /*012c*/ 	.word	0x00000020
        /*0130*/ 	.short	0x0100
        /*0132*/ 	.byte	0x05
	.zero		1


	//   ....[4]....
        /*0134*/ 	.word	0x000005f0
        /*0138*/ 	.word	0x000000ff
        /*013c*/ 	.word	0x00000010
        /*0140*/ 	.short	0x0100
        /*0142*/ 	.byte	0x05
	.zero		1


	//   ....[5]....
        /*0144*/ 	.word	0x00000600
        /*0148*/ 	.word	0x000000ff
        /*014c*/ 	.word	0x00000028
        /*0150*/ 	.short	0x0100
        /*0152*/ 	.byte	0x05
	.zero		1


	//   ....[6]....
        /*0154*/ 	.word	0x00000730
        /*0158*/ 	.word	0x000000ff
        /*015c*/ 	.word	0x00000030
        /*0160*/ 	.short	0x0100
        /*0162*/ 	.byte	0x07
	.zero		1


	//   ....[7]....
        /*0164*/ 	.word	0x00000740
        /*0168*/ 	.word	0x000000ff
        /*016c*/ 	.word	0x00000038
        /*0170*/ 	.short	0x0100
        /*0172*/ 	.byte	0x07
	.zero		1


	//   ....[8]....
        /*0174*/ 	.word	0x00000830
        /*0178*/ 	.word	0x000000ff
        /*017c*/ 	.word	0x00000040
        /*0180*/ 	.short	0x0100
        /*0182*/ 	.byte	0x05
	.zero		1


	//   ....[9]....
        /*0184*/ 	.word	0x00000840
        /*0188*/ 	.word	0x000000ff
        /*018c*/ 	.word	0x00000048
        /*0190*/ 	.short	0x0100
        /*0192*/ 	.byte	0x05
	.zero		1


	//   ....[10]....
        /*0194*/ 	.word	0x00000980
        /*0198*/ 	.word	0x000000ff
        /*019c*/ 	.word	0x00000050
        /*01a0*/ 	.short	0x0100
        /*01a2*/ 	.byte	0x05
	.zero		1


	//   ....[11]....
        /*01a4*/ 	.word	0x00000990
        /*01a8*/ 	.word	0x000000ff
        /*01ac*/ 	.word	0x00000060
        /*01b0*/ 	.short	0x0100
        /*01b2*/ 	.byte	0x05
	.zero		1


	//   ....[12]....
        /*01b4*/ 	.word	0x000009a0
        /*01b8*/ 	.word	0x000000ff
        /*01bc*/ 	.word	0x00000058
        /*01c0*/ 	.short	0x0100
        /*01c2*/ 	.byte	0x05
	.zero		1


	//   ....[13]....
        /*01c4*/ 	.word	0x000009b0
        /*01c8*/ 	.word	0x000000ff
        /*01cc*/ 	.word	0x00000068
        /*01d0*/ 	.short	0x0100
        /*01d2*/ 	.byte	0x05
	.zero		1


	//   ....[14]....
        /*01d4*/ 	.word	0x00000ae0
        /*01d8*/ 	.word	0x000000ff
        /*01dc*/ 	.word	0x00000070
        /*01e0*/ 	.short	0x0100
        /*01e2*/ 	.byte	0x07
	.zero		1


	//   ....[15]....
        /*01e4*/ 	.word	0x00000af0
        /*01e8*/ 	.word	0x000000ff
        /*01ec*/ 	.word	0x00000090
        /*01f0*/ 	.short	0x0100
        /*01f2*/ 	.byte	0x07
	.zero		1


	//   ....[16]....
        /*01f4*/ 	.word	0x00000b00
        /*01f8*/ 	.word	0x000000ff
        /*01fc*/ 	.word	0x00000078
        /*0200*/ 	.short	0x0100
        /*0202*/ 	.byte	0x07
	.zero		1


	//   ....[17]....
        /*0204*/ 	.word	0x00000b10
        /*0208*/ 	.word	0x000000ff
        /*020c*/ 	.word	0x00000098
        /*0210*/ 	.short	0x0100
        /*0212*/ 	.byte	0x07
	.zero		1


	//   ....[18]....
        /*0214*/ 	.word	0x00000b20
        /*0218*/ 	.word	0x000000ff
        /*021c*/ 	.word	0x00000080
        /*0220*/ 	.short	0x0100
        /*0222*/ 	.byte	0x07
	.zero		1


	//   ....[19]....
        /*0224*/ 	.word	0x00000b30
        /*0228*/ 	.word	0x000000ff
        /*022c*/ 	.word	0x000000a0
        /*0230*/ 	.short	0x0100
        /*0232*/ 	.byte	0x07
	.zero		1


	//   ....[20]....
        /*0234*/ 	.word	0x00000b40
        /*0238*/ 	.word	0x000000ff
        /*023c*/ 	.word	0x00000088
        /*0240*/ 	.short	0x0100
        /*0242*/ 	.byte	0x07
	.zero		1


	//   ....[21]....
        /*0244*/ 	.word	0x00000b50
        /*0248*/ 	.word	0x000000ff
        /*024c*/ 	.word	0x000000a8
        /*0250*/ 	.short	0x0100
        /*0252*/ 	.byte	0x07
	.zero		1


	//   ....[22]....
        /*0254*/ 	.word	0x00000c40
        /*0258*/ 	.word	0x000000ff
        /*025c*/ 	.word	0x000000b0
        /*0260*/ 	.short	0x0100
        /*0262*/ 	.byte	0x05
	.zero		1


	//   ....[23]....
        /*0264*/ 	.word	0x00000c50
        /*0268*/ 	.word	0x000000ff
        /*026c*/ 	.word	0x000000c0
        /*0270*/ 	.short	0x0100
        /*0272*/ 	.byte	0x05
	.zero		1


	//   ....[24]....
        /*0274*/ 	.word	0x00000c60
        /*0278*/ 	.word	0x000000ff
        /*027c*/ 	.word	0x000000b8
        /*0280*/ 	.short	0x0100
        /*0282*/ 	.byte	0x05
	.zero		1


	//   ....[25]....
        /*0284*/ 	.word	0x00000c70
        /*0288*/ 	.word	0x000000ff
        /*028c*/ 	.word	0x000000c8
        /*0290*/ 	.short	0x0100
        /*0292*/ 	.byte	0x05
	.zero		1


	//   ....[26]....
        /*0294*/ 	.word	0x00001550
        /*0298*/ 	.word	0x00000003
        /*029c*/ 	.word	0x000000c0
        /*02a0*/ 	.short	0x010a
        /*02a2*/ 	.byte	0xff
	.zero		1


	//   ....[27]....
        /*02a4*/ 	.word	0x00001580
        /*02a8*/ 	.word	0x00000003
        /*02ac*/ 	.word	0x000000b0
        /*02b0*/ 	.short	0x0101
        /*02b2*/ 	.byte	0xff
	.zero		1


	//   ....[28]....
        /*02b4*/ 	.word	0x00001650
        /*02b8*/ 	.word	0x000000ff
        /*02bc*/ 	.word	0x00000018
        /*02c0*/ 	.short	0x010a
        /*02c2*/ 	.byte	0x05
	.zero		1


	//   ....[29]....
        /*02c4*/ 	.word	0x000016f0
        /*02c8*/ 	.word	0x000000ff
        /*02cc*/ 	.word	0x00000018
        /*02d0*/ 	.short	0x010a
        /*02d2*/ 	.byte	0x21
	.zero		1


	//   ....[30]....
        /*02d4*/ 	.word	0x00001840
        /*02d8*/ 	.word	0x000000ff
        /*02dc*/ 	.word	0x00000018
        /*02e0*/ 	.short	0x010a
        /*02e2*/ 	.byte	0x08
	.zero		1


	//   ....[31]....
        /*02e4*/ 	.word	0x00001a10
        /*02e8*/ 	.word	0x000000ff
        /*02ec*/ 	.word	0x00000048
        /*02f0*/ 	.short	0x0101
        /*02f2*/ 	.byte	0x04
	.zero		1


	//   ....[32]....
        /*02f4*/ 	.word	0x00001a30
        /*02f8*/ 	.word	0x000000ff
        /*02fc*/ 	.word	0x00000018
        /*0300*/ 	.short	0x010a
        /*0302*/ 	.byte	0x05
	.zero		1


	//   ....[33]....
        /*0304*/ 	.word	0x00001ab0
        /*0308*/ 	.word	0x000000ff
        /*030c*/ 	.word	0x00000018
        /*0310*/ 	.short	0x010a
        /*0312*/ 	.byte	0x21
	.zero		1


	//   ....[34]....
        /*0314*/ 	.word	0x00001c10
        /*0318*/ 	.word	0x000000ff
        /*031c*/ 	.word	0x00000018
        /*0320*/ 	.short	0x010a
        /*0322*/ 	.byte	0x08
	.zero		1


	//   ....[35]....
        /*0324*/ 	.word	0x00001de0
        /*0328*/ 	.word	0x00000002
        /*032c*/ 	.word	0x00000050
        /*0330*/ 	.short	0x010a
        /*0332*/ 	.byte	0xff
	.zero		1


	//   ....[36]....
        /*0334*/ 	.word	0x00001ea0
        /*0338*/ 	.word	0x00000002
        /*033c*/ 	.word	0x00000000
        /*0340*/ 	.short	0x0101
        /*0342*/ 	.byte	0xff
	.zero		1


	//   ....[37]....
        /*0344*/ 	.word	0x00002400
        /*0348*/ 	.word	0x000000ff
        /*034c*/ 	.word	0x00000000
        /*0350*/ 	.short	0x010a
        /*0352*/ 	.byte	0x05
	.zero		1


	//   ....[38]....
        /*0354*/ 	.word	0x00002490
        /*0358*/ 	.word	0x000000ff
        /*035c*/ 	.word	0x00000000
        /*0360*/ 	.short	0x010a
        /*0362*/ 	.byte	0x05
	.zero		1


	//   ....[39]....
        /*0364*/ 	.word	0x00002530
        /*0368*/ 	.word	0x00000000
        /*036c*/ 	.word	0x00000000
        /*0370*/ 	.short	0x010a
        /*0372*/ 	.byte	0xff
	.zero		1


	//   ....[40]....
        /*0374*/ 	.word	0x00002650
        /*0378*/ 	.word	0x00000000
        /*037c*/ 	.word	0x000000b0
        /*0380*/ 	.short	0x010a
        /*0382*/ 	.byte	0xff
	.zero		1


	//   ....[41]....
        /*0384*/ 	.word	0x000026b0
        /*0388*/ 	.word	0x00000004
        /*038c*/ 	.word	0x00000000
        /*0390*/ 	.short	0x0101
        /*0392*/ 	.byte	0xff
	.zero		1


	//   ....[42]....
        /*0394*/ 	.word	0x000026d0
        /*0398*/ 	.word	0x000000ff
        /*039c*/ 	.word	0x00000060
        /*03a0*/ 	.short	0x010a
        /*03a2*/ 	.byte	0x05
	.zero		1


	//   ....[43]....
        /*03a4*/ 	.word	0x000027f0
        /*03a8*/ 	.word	0x00000000
        /*03ac*/ 	.word	0x00000050
        /*03b0*/ 	.short	0x010a
        /*03b2*/ 	.byte	0xff
	.zero		1


	//   ....[44]....
        /*03b4*/ 	.word	0x00002900
        /*03b8*/ 	.word	0x00000000
        /*03bc*/ 	.word	0x00000000
        /*03c0*/ 	.short	0x0101
        /*03c2*/ 	.byte	0xff
	.zero		1


	//   ....[45]....
        /*03c4*/ 	.word	0x00002990
        /*03c8*/ 	.word	0x000000ff
        /*03cc*/ 	.word	0x00000060
        /*03d0*/ 	.short	0x0106
        /*03d2*/ 	.byte	0x05
	.zero		1


	//   ....[46]....
        /*03d4*/ 	.word	0x000029b0
        /*03d8*/ 	.word	0x000000ff
        /*03dc*/ 	.word	0x00000060
        /*03e0*/ 	.short	0x010a
        /*03e2*/ 	.byte	0x05
	.zero		1


	//   ....[47]....
        /*03e4*/ 	.word	0x00002a40
        /*03e8*/ 	.word	0x000000ff
        /*03ec*/ 	.word	0x00000060
        /*03f0*/ 	.short	0x0106
        /*03f2*/ 	.byte	0x04
	.zero		1


	//   ....[48]....
        /*03f4*/ 	.word	0x00002a80
        /*03f8*/ 	.word	0x00000000
        /*03fc*/ 	.word	0x00000060
        /*0400*/ 	.short	0x010a
        /*0402*/ 	.byte	0xff
	.zero		1


	//   ....[49]....
        /*0404*/ 	.word	0x00003040
        /*0408*/ 	.word	0x00000000
        /*040c*/ 	.word	0x00000050
        /*0410*/ 	.short	0x010a
        /*0412*/ 	.byte	0xff
	.zero		1


	//   ....[50]....
        /*0414*/ 	.word	0x00003150
        /*0418*/ 	.word	0x00000003
        /*041c*/ 	.word	0x00000000
        /*0420*/ 	.short	0x0101
        /*0422*/ 	.byte	0xff
	.zero		1


	//   ....[51]....
        /*0424*/ 	.word	0x00003160
        /*0428*/ 	.word	0x000000ff
        /*042c*/ 	.word	0x00000000
        /*0430*/ 	.short	0x010a
        /*0432*/ 	.byte	0x05
	.zero		1


	//   ....[52]....
        /*0434*/ 	.word	0x00003180
        /*0438*/ 	.word	0x000000ff
        /*043c*/ 	.word	0x00000090
        /*0440*/ 	.short	0x010a
        /*0442*/ 	.byte	0x0e
	.zero		1


	//   ....[53]....
        /*0444*/ 	.word	0x00003250
        /*0448*/ 	.word	0x000000ff
        /*044c*/ 	.word	0x00000000
        /*0450*/ 	.short	0x010a
        /*0452*/ 	.byte	0x13
	.zero		1


	//   ....[54]....
        /*0454*/ 	.word	0x00003380
        /*0458*/ 	.word	0x000000ff
        /*045c*/ 	.word	0x00000000
        /*0460*/ 	.short	0x010a
        /*0462*/ 	.byte	0x24
	.zero		1


	//   ....[55]....
        /*0464*/ 	.word	0x00003760
        /*0468*/ 	.word	0x000000ff
        /*046c*/ 	.word	0x00000000
        /*0470*/ 	.short	0x010a
        /*0472*/ 	.byte	0x05
	.zero		1


	//   ....[56]....
        /*0474*/ 	.word	0x000037f0
        /*0478*/ 	.word	0x000000ff
        /*047c*/ 	.word	0x00000000
        /*0480*/ 	.short	0x010a
        /*0482*/ 	.byte	0x05
	.zero		1


	//   ....[57]....
        /*0484*/ 	.word	0x00003880
        /*0488*/ 	.word	0x000000ff
        /*048c*/ 	.word	0x00000000
        /*0490*/ 	.short	0x010a
        /*0492*/ 	.byte	0x05
	.zero		1


	//   ....[58]....
        /*0494*/ 	.word	0x00003910
        /*0498*/ 	.word	0x000000ff
        /*049c*/ 	.word	0x00000000
        /*04a0*/ 	.short	0x010a
        /*04a2*/ 	.byte	0x06
	.zero		1


	//   ....[59]....
        /*04a4*/ 	.word	0x00003d50
        /*04a8*/ 	.word	0x00000000
        /*04ac*/ 	.word	0x00000050
        /*04b0*/ 	.short	0x010a
        /*04b2*/ 	.byte	0xff
	.zero		1


	//   ....[60]....
        /*04b4*/ 	.word	0x00003e40
        /*04b8*/ 	.word	0x00000000
        /*04bc*/ 	.word	0x00000000
        /*04c0*/ 	.short	0x0101
        /*04c2*/ 	.byte	0xff
	.zero		1


	//   ....[61]....
        /*04c4*/ 	.word	0x00004160
        /*04c8*/ 	.word	0x000000ff
        /*04cc*/ 	.word	0x00000048
        /*04d0*/ 	.short	0x010a
        /*04d2*/ 	.byte	0x07
	.zero		1


	//   ....[62]....
        /*04d4*/ 	.word	0x000042e0
        /*04d8*/ 	.word	0x000000ff
        /*04dc*/ 	.word	0x00000038
        /*04e0*/ 	.short	0x010a
        /*04e2*/ 	.byte	0x07
	.zero		1


	//   ....[63]....
        /*04e4*/ 	.word	0x000046e0
        /*04e8*/ 	.word	0x000000ff
        /*04ec*/ 	.word	0x00000030
        /*04f0*/ 	.short	0x010b
        /*04f2*/ 	.byte	0x07
	.zero		1


	//   ....[64]....
        /*04f4*/ 	.word	0x00004700
        /*04f8*/ 	.word	0x000000ff
        /*04fc*/ 	.word	0x00000000
        /*0500*/ 	.short	0x0101
        /*0502*/ 	.byte	0x25
	.zero		1


	//   ....[65]....
        /*0504*/ 	.word	0x00004740
        /*0508*/ 	.word	0x00000000
        /*050c*/ 	.word	0x00000038
        /*0510*/ 	.short	0x010a
        /*0512*/ 	.byte	0xff
	.zero		1


	//   ....[66]....
        /*0514*/ 	.word	0x00004aa0
        /*0518*/ 	.word	0x00000000
        /*051c*/ 	.word	0x00000050
        /*0520*/ 	.short	0x010a
        /*0522*/ 	.byte	0xff
	.zero		1


	//   ....[67]....
        /*0524*/ 	.word	0x00004bb0
        /*0528*/ 	.word	0x00000000
        /*052c*/ 	.word	0x00000000
        /*0530*/ 	.short	0x0101
        /*0532*/ 	.byte	0xff
	.zero		1


	//   ....[68]....
        /*0534*/ 	.word	0x00005580
        /*0538*/ 	.word	0x000000ff
        /*053c*/ 	.word	0x00000030
        /*0540*/ 	.short	0x010a
        /*0542*/ 	.byte	0x2b
	.zero		1


	//   ....[69]....
        /*0544*/ 	.word	0x00005590
        /*0548*/ 	.word	0x00000010
        /*054c*/ 	.word	0x00000070
        /*0550*/ 	.short	0x010a
        /*0552*/ 	.byte	0xff
	.zero		1


	//   ....[70]....
        /*0554*/ 	.word	0x00005760
        /*0558*/ 	.word	0x000000ff
        /*055c*/ 	.word	0x00000030
        /*0560*/ 	.short	0x010a
        /*0562*/ 	.byte	0x2b
	.zero		1


	//   ....[71]....
        /*0564*/ 	.word	0x00005880
        /*0568*/ 	.word	0x000000ff
        /*056c*/ 	.word	0x00000000
        /*0570*/ 	.short	0x0101
        /*0572*/ 	.byte	0x04
	.zero		1


	//   ....[72]....
        /*0574*/ 	.word	0x000058f0
        /*0578*/ 	.word	0x00000010
        /*057c*/ 	.word	0x00000070
        /*0580*/ 	.short	0x010a
        /*0582*/ 	.byte	0xff
	.zero		1


	//   ....[73]....
        /*0584*/ 	.word	0x00006240
        /*0588*/ 	.word	0x000000ff
        /*058c*/ 	.word	0x00000000
        /*0590*/ 	.short	0x0101
        /*0592*/ 	.byte	0x05
	.zero		1


	//   ....[74]....
        /*0594*/ 	.word	0x00007900
        /*0598*/ 	.word	0x00000003
        /*059c*/ 	.word	0x000000c0
        /*05a0*/ 	.short	0x010a
        /*05a2*/ 	.byte	0xff
	.zero		1


	//   ....[75]....
        /*05a4*/ 	.word	0x00007960
        /*05a8*/ 	.word	0x00000002
        /*05ac*/ 	.word	0x00000018
        /*05b0*/ 	.short	0x010a
        /*05b2*/ 	.byte	0xff
	.zero		1


	//   ....[76]....
        /*05b4*/ 	.word	0x000079c0
        /*05b8*/ 	.word	0x00000002
        /*05bc*/ 	.word	0x00000018
        /*05c0*/ 	.short	0x010a
        /*05c2*/ 	.byte	0xff
	.zero		1


	//   ....[77]....
        /*05c4*/ 	.word	0x00007a10
        /*05c8*/ 	.word	0x00000002
        /*05cc*/ 	.word	0x00000050
        /*05d0*/ 	.short	0x010a
        /*05d2*/ 	.byte	0xff
	.zero		1


	//   ....[78]....
        /*05d4*/ 	.word	0x00007a70
        /*05d8*/ 	.word	0x00000000
        /*05dc*/ 	.word	0x00000000
        /*05e0*/ 	.short	0x010a
        /*05e2*/ 	.byte	0xff
	.zero		1


	//   ....[79]....
        /*05e4*/ 	.word	0x00007ad0
        /*05e8*/ 	.word	0x00000000
        /*05ec*/ 	.word	0x00000000
        /*05f0*/ 	.short	0x010a
        /*05f2*/ 	.byte	0xff
	.zero		1


	//   ....[80]....
        /*05f4*/ 	.word	0x00007b20
        /*05f8*/ 	.word	0x00000000
        /*05fc*/ 	.word	0x000000b0
        /*0600*/ 	.short	0x010a
        /*0602*/ 	.byte	0xff
	.zero		1


	//   ....[81]....
        /*0604*/ 	.word	0x00007b80
        /*0608*/ 	.word	0x00000000
        /*060c*/ 	.word	0x00000060
        /*0610*/ 	.short	0x010a
        /*0612*/ 	.byte	0xff
	.zero		1


	//   ....[82]....
        /*0614*/ 	.word	0x00007bd0
        /*0618*/ 	.word	0x00000000
        /*061c*/ 	.word	0x00000050
        /*0620*/ 	.short	0x010a
        /*0622*/ 	.byte	0xff
	.zero		1


	//   ....[83]....
        /*0624*/ 	.word	0x00007c30
        /*0628*/ 	.word	0x00000000
        /*062c*/ 	.word	0x00000060
        /*0630*/ 	.short	0x010a
        /*0632*/ 	.byte	0xff
	.zero		1


	//   ....[84]....
        /*0634*/ 	.word	0x00007c80
        /*0638*/ 	.word	0x00000000
        /*063c*/ 	.word	0x00000050
        /*0640*/ 	.short	0x010a
        /*0642*/ 	.byte	0xff
	.zero		1


	//   ....[85]....
        /*0644*/ 	.word	0x00007ce0
        /*0648*/ 	.word	0x00000003
        /*064c*/ 	.word	0x00000090
        /*0650*/ 	.short	0x010a
        /*0652*/ 	.byte	0xff
	.zero		1


	//   ....[86]....
        /*0654*/ 	.word	0x00007d40
        /*0658*/ 	.word	0x00000000
        /*065c*/ 	.word	0x00000000
        /*0660*/ 	.short	0x010a
        /*0662*/ 	.byte	0xff
	.zero		1


	//   ....[87]....
        /*0664*/ 	.word	0x00007da0
        /*0668*/ 	.word	0x00000000
        /*066c*/ 	.word	0x00000000
        /*0670*/ 	.short	0x010a
        /*0672*/ 	.byte	0xff
	.zero		1


	//   ....[88]....
        /*0674*/ 	.word	0x00007e00
        /*0678*/ 	.word	0x00000000
        /*067c*/ 	.word	0x00000000
        /*0680*/ 	.short	0x010a
        /*0682*/ 	.byte	0xff
	.zero		1


	//   ....[89]....
        /*0684*/ 	.word	0x00007e60
        /*0688*/ 	.word	0x00000000
        /*068c*/ 	.word	0x00000000
        /*0690*/ 	.short	0x010a
        /*0692*/ 	.byte	0xff
	.zero		1


	//   ....[90]....
        /*0694*/ 	.word	0x00007ec0
        /*0698*/ 	.word	0x00000000
        /*069c*/ 	.word	0x00000000
        /*06a0*/ 	.short	0x010a
        /*06a2*/ 	.byte	0xff
	.zero		1


	//   ....[91]....
        /*06a4*/ 	.word	0x00007f10
        /*06a8*/ 	.word	0x00000000
        /*06ac*/ 	.word	0x00000050
        /*06b0*/ 	.short	0x010a
        /*06b2*/ 	.byte	0xff
	.zero		1


	//   ....[92]....
        /*06b4*/ 	.word	0x00007f70
        /*06b8*/ 	.word	0x00000000
        /*06bc*/ 	.word	0x00000048
        /*06c0*/ 	.short	0x010a
        /*06c2*/ 	.byte	0xff
	.zero		1


	//   ....[93]....
        /*06c4*/ 	.word	0x00007fd0
        /*06c8*/ 	.word	0x00000003
        /*06cc*/ 	.word	0x00000038
        /*06d0*/ 	.short	0x010a
        /*06d2*/ 	.byte	0xff
	.zero		1


	//   ....[94]....
        /*06d4*/ 	.word	0x00008020
        /*06d8*/ 	.word	0x00000000
        /*06dc*/ 	.word	0x00000050
        /*06e0*/ 	.short	0x010a
        /*06e2*/ 	.byte	0xff
	.zero		1


	//   ....[95]....
        /*06e4*/ 	.word	0x00008080
        /*06e8*/ 	.word	0x00000000
        /*06ec*/ 	.word	0x00000030
        /*06f0*/ 	.short	0x010a
        /*06f2*/ 	.byte	0xff
	.zero		1


	//   ....[96]....
        /*06f4*/ 	.word	0x000080d0
        /*06f8*/ 	.word	0x00000010
        /*06fc*/ 	.word	0x00000070
        /*0700*/ 	.short	0x010a
        /*0702*/ 	.byte	0xff
	.zero		1


	//----- nvinfo : EIATTR_NUM_MBARRIERS
	.align		4
.L_47:
        /*0704*/ 	.byte	0x03, 0x38
        /*0706*/ 	.short	0x001a


	//----- nvinfo : EIATTR_EXIT_INSTR_OFFSETS
	.align		4
        /*0708*/ 	.byte	0x04, 0x1c
        /*070a*/ 	.short	(.L_49 - .L_48)


	//   ....[0]....
.L_48:
        /*070c*/ 	.word	0x00002560


	//   ....[1]....
        /*0710*/ 	.word	0x00002a50


	//   ....[2]....
        /*0714*/ 	.word	0x00002ab0


	//   ....[3]....
        /*0718*/ 	.word	0x00003b70


	//   ....[4]....
        /*071c*/ 	.word	0x00004770


	//   ....[5]....
        /*0720*/ 	.word	0x000047b0


	//   ....[6]....
        /*0724*/ 	.word	0x000078f0


	//----- nvinfo : EIATTR_MAX_THREADS
	.align		4
.L_49:
        /*0728*/ 	.byte	0x04, 0x05
        /*072a*/ 	.short	(.L_51 - .L_50)
.L_50:
        /*072c*/ 	.word	0x00000100
        /*0730*/ 	.word	0x00000001
        /*0734*/ 	.word	0x00000001


	//----- nvinfo : EIATTR_CRS_STACK_SIZE
	.align		4
.L_51:
        /*0738*/ 	.byte	0x04, 0x1e
        /*073a*/ 	.short	(.L_53 - .L_52)
.L_52:
        /*073c*/ 	.word	0x00000000


	//----- nvinfo : EIATTR_CBANK_PARAM_SIZE
	.align		4
.L_53:
        /*0740*/ 	.byte	0x03, 0x19
        /*0742*/ 	.short	0x0800


	//----- nvinfo : EIATTR_PARAM_CBANK
	.align		4
        /*0744*/ 	.byte	0x04, 0x0a
        /*0746*/ 	.short	(.L_55 - .L_54)
	.align		4
.L_54:
        /*0748*/ 	.word	index@(.nv.constant0._ZN7cutlass13device_kernelINS_4gemm6kernel13GemmUniversalIN4cute5tupleIJiiiiEEENS1_10collective13CollectiveMmaINS1_35MainloopSm100TmaUmmaWarpSpecializedILi3ELi2ELi4ENS5_IJNS4_1CILi1EEESB_SB_EEEEENS5_IJNSA_ILi128EEENSA_ILi96EEENSA_ILi256EEEEEENS_12float_e4m3_tENS5_IJlSB_lEEESI_SJ_NS4_8TiledMMAINS4_8MMA_AtomIJNS4_10MMA_TraitsINS4_19SM100_MMA_F8F6F4_SSEJSI_SI_fSE_SF_NS4_17integral_constantINS4_4UMMA5MajorELSQ_0EEESR_NSO_INSP_7ScaleInELSS_0EEEST_EEEEEENS4_6LayoutISC_NS5_IJNSA_ILi0EEESX_SX_EEEEENS5_IJNS4_10UnderscoreES10_S10_EEEEENS4_13SM90_TMA_LOADENS4_14ComposedLayoutINS4_7SwizzleILi3ELi4ELi3EEENS4_18smem_ptr_flag_bitsILi8EEENSW_INS5_IJNSA_ILi8EEESE_EEENS5_IJSE_SB_EEEEEEEvNS4_8identityES13_S1D_vS1E_EENS_8epilogue10collective18CollectiveEpilogueINS1G_23Sm100TmaWarpSpecializedILi1ELi1ELi96ELb0ELb0EEEJSH_NS5_IJNSW_ISE_SB_EENSW_ISF_SB_EEEEESI_SJ_SI_SJ_NS1G_6fusion15FusionCallbacksIS1K_NS1O_17LinearCombinationISI_fSI_fLNS_15FloatRoundStyleE2EEESH_S1N_JEEENS4_5SM1004TMEM4LOAD26SM100_TMEM_LOAD_32dp32b32xES13_NS14_INS15_ILi1ELi4ELi3EEES18_NSW_INS5_IJS19_NSA_ILi32EEEEEENS5_IJS1Z_SB_EEEEEEENS4_39AutoVectorizingCopyWithAssumedAlignmentILi128EEENS4_14SM90_TMA_STOREES23_S25_S25_EEEvvEEEEvNT_6ParamsE)
        /*074c*/ 	.short	0x0380
        /*074e*/ 	.short	0x0800


	//----- nvinfo : EIATTR_SW_WAR
	.align		4
.L_55:
        /*0750*/ 	.byte	0x04, 0x36
        /*0752*/ 	.short	(.L_57 - .L_56)
.L_56:
        /*0754*/ 	.word	0x00000008
.L_57:


//--------------------- .nv.callgraph             --------------------------
	.section	.nv.callgraph,"",@"SHT_CUDA_CALLGRAPH"
	.align	4
	.sectionentsize	8
	.align		4
        /*0000*/ 	.word	0x00000000
	.align		4
        /*0004*/ 	.word	0xffffffff
	.align		4
        /*0008*/ 	.word	index@(_ZN7cutlass13device_kernelINS_4gemm6kernel13GemmUniversalIN4cute5tupleIJiiiiEEENS1_10collective13CollectiveMmaINS1_35MainloopSm100TmaUmmaWarpSpecializedILi3ELi2ELi4ENS5_IJNS4_1CILi1EEESB_SB_EEEEENS5_IJNSA_ILi128EEENSA_ILi96EEENSA_ILi256EEEEEENS_12float_e4m3_tENS5_IJlSB_lEEESI_SJ_NS4_8TiledMMAINS4_8MMA_AtomIJNS4_10MMA_TraitsINS4_19SM100_MMA_F8F6F4_SSEJSI_SI_fSE_SF_NS4_17integral_constantINS4_4UMMA5MajorELSQ_0EEESR_NSO_INSP_7ScaleInELSS_0EEEST_EEEEEENS4_6LayoutISC_NS5_IJNSA_ILi0EEESX_SX_EEEEENS5_IJNS4_10UnderscoreES10_S10_EEEEENS4_13SM90_TMA_LOADENS4_14ComposedLayoutINS4_7SwizzleILi3ELi4ELi3EEENS4_18smem_ptr_flag_bitsILi8EEENSW_INS5_IJNSA_ILi8EEESE_EEENS5_IJSE_SB_EEEEEEEvNS4_8identityES13_S1D_vS1E_EENS_8epilogue10collective18CollectiveEpilogueINS1G_23Sm100TmaWarpSpecializedILi1ELi1ELi96ELb0ELb0EEEJSH_NS5_IJNSW_ISE_SB_EENSW_ISF_SB_EEEEESI_SJ_SI_SJ_NS1G_6fusion15FusionCallbacksIS1K_NS1O_17LinearCombinationISI_fSI_fLNS_15FloatRoundStyleE2EEESH_S1N_JEEENS4_5SM1004TMEM4LOAD26SM100_TMEM_LOAD_32dp32b32xES13_NS14_INS15_ILi1ELi4ELi3EEES18_NSW_INS5_IJS19_NSA_ILi32EEEEEENS5_IJS1Z_SB_EEEEEEENS4_39AutoVectorizingCopyWithAssumedAlignmentILi128EEENS4_14SM90_TMA_STOREES23_S25_S25_EEEvvEEEEvNT_6ParamsE)
	.align		4
        /*000c*/ 	.word	index@(__assertfail)
	.align		4
        /*0010*/ 	.word	0x00000000
	.align		4
        /*0014*/ 	.word	0xfffffffe
	.align		4
        /*0018*/ 	.word	0x00000000
	.align		4
        /*001c*/ 	.word	0xfffffffd
	.align		4
        /*0020*/ 	.word	0x00000000
	.align		4
        /*0024*/ 	.word	0xfffffffc


//--------------------- .nv.constant4             --------------------------
	.section	.nv.constant4,"a",@progbits
	.align	8
	.align		8
.nv.constant4:
        /*0000*/ 	.dword	__assertfail
	.align		8
        /*0008*/ 	.dword	__unnamed_1
	.align		8
        /*0010*/ 	.dword	__unnamed_2
	.align		8
        /*0018*/ 	.dword	_ZN40_INTERNAL_76dd4718_4_k_cu_259fe31d_286294cuda3std3__45__cpo5beginE
	.align		8
        /*0020*/ 	.dword	_ZN40_INTERNAL_76dd4718_4_k_cu_259fe31d_286294cuda3std3__45__cpo3endE
	.align		8
        /*0028*/ 	.dword	_ZN40_INTERNAL_76dd4718_4_k_cu_259fe31d_286294cuda3std3__45__cpo6cbeginE
	.align		8
        /*0030*/ 	.dword	_ZN40_INTERNAL_76dd4718_4_k_cu_259fe31d_286294cuda3std3__45__cpo4cendE
	.align		8
        /*0038*/ 	.dword	_ZN40_INTERNAL_76dd4718_4_k_cu_259fe31d_286294cuda3std3__442_GLOBAL__N__76dd4718_4_k_cu_259fe31d_286296ignoreE
	.align		8
        /*0040*/ 	.dword	_ZN40_INTERNAL_76dd4718_4_k_cu_259fe31d_286294cuda3std3__419piecewise_constructE
	.align		8
        /*0048*/ 	.dword	_ZN40_INTERNAL_76dd4718_4_k_cu_259fe31d_286294cuda3std3__48in_placeE
	.align		8
        /*0050*/ 	.dword	_ZN40_INTERNAL_76dd4718_4_k_cu_259fe31d_286294cuda3std6ranges3__45__cpo4swapE
	.align		8
        /*0058*/ 	.dword	_ZN40_INTERNAL_76dd4718_4_k_cu_259fe31d_286294cuda3std6ranges3__45__cpo9iter_moveE
	.align		8
        /*0060*/ 	.dword	_ZN40_INTERNAL_76dd4718_4_k_cu_259fe31d_286294cute7productE
	.align		8
        /*0068*/ 	.dword	_ZN40_INTERNAL_76dd4718_4_k_cu_259fe31d_286294cute1_E
	.align		8
        /*0070*/ 	.dword	$str$25
	.align		8
        /*0078*/ 	.dword	$str$26
	.align		8
        /*0080*/ 	.dword	$str$27
	.align		8
        /*0088*/ 	.dword	$str$28


//--------------------- .text._ZN7cutlass13device_kernelINS_4gemm6kernel13GemmUniversalIN4cute5tupleIJiiiiEEENS1_10collective13CollectiveMmaINS1_35MainloopSm100TmaUmmaWarpSpecializedILi3ELi2ELi4ENS5_IJNS4_1CILi1EEESB_SB_EEEEENS5_IJNSA_ILi128EEENSA_ILi96EEENSA_ILi256EEEEEENS_12float_e4m3_tENS5_IJlSB_lEEESI_SJ_NS4_8TiledMMAINS4_8MMA_AtomIJNS4_10MMA_TraitsINS4_19SM100_MMA_F8F6F4_SSEJSI_SI_fSE_SF_NS4_17integral_constantINS4_4UMMA5MajorELSQ_0EEESR_NSO_INSP_7ScaleInELSS_0EEEST_EEEEEENS4_6LayoutISC_NS5_IJNSA_ILi0EEESX_SX_EEEEENS5_IJNS4_10UnderscoreES10_S10_EEEEENS4_13SM90_TMA_LOADENS4_14ComposedLayoutINS4_7SwizzleILi3ELi4ELi3EEENS4_18smem_ptr_flag_bitsILi8EEENSW_INS5_IJNSA_ILi8EEESE_EEENS5_IJSE_SB_EEEEEEEvNS4_8identityES13_S1D_vS1E_EENS_8epilogue10collective18CollectiveEpilogueINS1G_23Sm100TmaWarpSpecializedILi1ELi1ELi96ELb0ELb0EEEJSH_NS5_IJNSW_ISE_SB_EENSW_ISF_SB_EEEEESI_SJ_SI_SJ_NS1G_6fusion15FusionCallbacksIS1K_NS1O_17LinearCombinationISI_fSI_fLNS_15FloatRoundStyleE2EEESH_S1N_JEEENS4_5SM1004TMEM4LOAD26SM100_TMEM_LOAD_32dp32b32xES13_NS14_INS15_ILi1ELi4ELi3EEES18_NSW_INS5_IJS19_NSA_ILi32EEEEEENS5_IJS1Z_SB_EEEEEEENS4_39AutoVectorizingCopyWithAssumedAlignmentILi128EEENS4_14SM90_TMA_STOREES23_S25_S25_EEEvvEEEEvNT_6ParamsE --------------------------
	.section	.text._ZN7cutlass13device_kernelINS_4gemm6kernel13GemmUniversalIN4cute5tupleIJiiiiEEENS1_10collective13CollectiveMmaINS1_35MainloopSm100TmaUmmaWarpSpecializedILi3ELi2ELi4ENS5_IJNS4_1CILi1EEESB_SB_EEEEENS5_IJNSA_ILi128EEENSA_ILi96EEENSA_ILi256EEEEEENS_12float_e4m3_tENS5_IJlSB_lEEESI_SJ_NS4_8TiledMMAINS4_8MMA_AtomIJNS4_10MMA_TraitsINS4_19SM100_MMA_F8F6F4_SSEJSI_SI_fSE_SF_NS4_17integral_constantINS4_4UMMA5MajorELSQ_0EEESR_NSO_INSP_7ScaleInELSS_0EEEST_EEEEEENS4_6LayoutISC_NS5_IJNSA_ILi0EEESX_SX_EEEEENS5_IJNS4_10UnderscoreES10_S10_EEEEENS4_13SM90_TMA_LOADENS4_14ComposedLayoutINS4_7SwizzleILi3ELi4ELi3EEENS4_18smem_ptr_flag_bitsILi8EEENSW_INS5_IJNSA_ILi8EEESE_EEENS5_IJSE_SB_EEEEEEEvNS4_8identityES13_S1D_vS1E_EENS_8epilogue10collective18CollectiveEpilogueINS1G_23Sm100TmaWarpSpecializedILi1ELi1ELi96ELb0ELb0EEEJSH_NS5_IJNSW_ISE_SB_EENSW_ISF_SB_EEEEESI_SJ_SI_SJ_NS1G_6fusion15FusionCallbacksIS1K_NS1O_17LinearCombinationISI_fSI_fLNS_15FloatRoundStyleE2EEESH_S1N_JEEENS4_5SM1004TMEM4LOAD26SM100_TMEM_LOAD_32dp32b32xES13_NS14_INS15_ILi1ELi4ELi3EEES18_NSW_INS5_IJS19_NSA_ILi32EEEEEENS5_IJS1Z_SB_EEEEEEENS4_39AutoVectorizingCopyWithAssumedAlignmentILi128EEENS4_14SM90_TMA_STOREES23_S25_S25_EEEvvEEEEvNT_6ParamsE,"ax",@progbits
	.align	128
.text._ZN7cutlass13device_kernelINS_4gemm6kernel13GemmUniversalIN4cute5tupleIJiiiiEEENS1_10collective13CollectiveMmaINS1_35MainloopSm100TmaUmmaWarpSpecializedILi3ELi2ELi4ENS5_IJNS4_1CILi1EEESB_SB_EEEEENS5_IJNSA_ILi128EEENSA_ILi96EEENSA_ILi256EEEEEENS_12float_e4m3_tENS5_IJlSB_lEEESI_SJ_NS4_8TiledMMAINS4_8MMA_AtomIJNS4_10MMA_TraitsINS4_19SM100_MMA_F8F6F4_SSEJSI_SI_fSE_SF_NS4_17integral_constantINS4_4UMMA5MajorELSQ_0EEESR_NSO_INSP_7ScaleInELSS_0EEEST_EEEEEENS4_6LayoutISC_NS5_IJNSA_ILi0EEESX_SX_EEEEENS5_IJNS4_10UnderscoreES10_S10_EEEEENS4_13SM90_TMA_LOADENS4_14ComposedLayoutINS4_7SwizzleILi3ELi4ELi3EEENS4_18smem_ptr_flag_bitsILi8EEENSW_INS5_IJNSA_ILi8EEESE_EEENS5_IJSE_SB_EEEEEEEvNS4_8identityES13_S1D_vS1E_EENS_8epilogue10collective18CollectiveEpilogueINS1G_23Sm100TmaWarpSpecializedILi1ELi1ELi96ELb0ELb0EEEJSH_NS5_IJNSW_ISE_SB_EENSW_ISF_SB_EEEEESI_SJ_SI_SJ_NS1G_6fusion15FusionCallbacksIS1K_NS1O_17LinearCombinationISI_fSI_fLNS_15FloatRoundStyleE2EEESH_S1N_JEEENS4_5SM1004TMEM4LOAD26SM100_TMEM_LOAD_32dp32b32xES13_NS14_INS15_ILi1ELi4ELi3EEES18_NSW_INS5_IJS19_NSA_ILi32EEEEEENS5_IJS1Z_SB_EEEEEEENS4_39AutoVectorizingCopyWithAssumedAlignmentILi128EEENS4_14SM90_TMA_STOREES23_S25_S25_EEEvvEEEEvNT_6ParamsE:
        .type           _ZN7cutlass13device_kernelINS_4gemm6kernel13GemmUniversalIN4cute5tupleIJiiiiEEENS1_10collective13CollectiveMmaINS1_35MainloopSm100TmaUmmaWarpSpecializedILi3ELi2ELi4ENS5_IJNS4_1CILi1EEESB_SB_EEEEENS5_IJNSA_ILi128EEENSA_ILi96EEENSA_ILi256EEEEEENS_12float_e4m3_tENS5_IJlSB_lEEESI_SJ_NS4_8TiledMMAINS4_8MMA_AtomIJNS4_10MMA_TraitsINS4_19SM100_MMA_F8F6F4_SSEJSI_SI_fSE_SF_NS4_17integral_constantINS4_4UMMA5MajorELSQ_0EEESR_NSO_INSP_7ScaleInELSS_0EEEST_EEEEEENS4_6LayoutISC_NS5_IJNSA_ILi0EEESX_SX_EEEEENS5_IJNS4_10UnderscoreES10_S10_EEEEENS4_13SM90_TMA_LOADENS4_14ComposedLayoutINS4_7SwizzleILi3ELi4ELi3EEENS4_18smem_ptr_flag_bitsILi8EEENSW_INS5_IJNSA_ILi8EEESE_EEENS5_IJSE_SB_EEEEEEEvNS4_8identityES13_S1D_vS1E_EENS_8epilogue10collective18CollectiveEpilogueINS1G_23Sm100TmaWarpSpecializedILi1ELi1ELi96ELb0ELb0EEEJSH_NS5_IJNSW_ISE_SB_EENSW_ISF_SB_EEEEESI_SJ_SI_SJ_NS1G_6fusion15FusionCallbacksIS1K_NS1O_17LinearCombinationISI_fSI_fLNS_15FloatRoundStyleE2EEESH_S1N_JEEENS4_5SM1004TMEM4LOAD26SM100_TMEM_LOAD_32dp32b32xES13_NS14_INS15_ILi1ELi4ELi3EEES18_NSW_INS5_IJS19_NSA_ILi32EEEEEENS5_IJS1Z_SB_EEEEEEENS4_39AutoVectorizingCopyWithAssumedAlignmentILi128EEENS4_14SM90_TMA_STOREES23_S25_S25_EEEvvEEEEvNT_6ParamsE,@function
        .size           _ZN7cutlass13device_kernelINS_4gemm6kernel13GemmUniversalIN4cute5tupleIJiiiiEEENS1_10collective13CollectiveMmaINS1_35MainloopSm100TmaUmmaWarpSpecializedILi3ELi2ELi4ENS5_IJNS4_1CILi1EEESB_SB_EEEEENS5_IJNSA_ILi128EEENSA_ILi96EEENSA_ILi256EEEEEENS_12float_e4m3_tENS5_IJlSB_lEEESI_SJ_NS4_8TiledMMAINS4_8MMA_AtomIJNS4_10MMA_TraitsINS4_19SM100_MMA_F8F6F4_SSEJSI_SI_fSE_SF_NS4_17integral_constantINS4_4UMMA5MajorELSQ_0EEESR_NSO_INSP_7ScaleInELSS_0EEEST_EEEEEENS4_6LayoutISC_NS5_IJNSA_ILi0EEESX_SX_EEEEENS5_IJNS4_10UnderscoreES10_S10_EEEEENS4_13SM90_TMA_LOADENS4_14ComposedLayoutINS4_7SwizzleILi3ELi4ELi3EEENS4_18smem_ptr_flag_bitsILi8EEENSW_INS5_IJNSA_ILi8EEESE_EEENS5_IJSE_SB_EEEEEEEvNS4_8identityES13_S1D_vS1E_EENS_8epilogue10collective18CollectiveEpilogueINS1G_23Sm100TmaWarpSpecializedILi1ELi1ELi96ELb0ELb0EEEJSH_NS5_IJNSW_ISE_SB_EENSW_ISF_SB_EEEEESI_SJ_SI_SJ_NS1G_6fusion15FusionCallbacksIS1K_NS1O_17LinearCombinationISI_fSI_fLNS_15FloatRoundStyleE2EEESH_S1N_JEEENS4_5SM1004TMEM4LOAD26SM100_TMEM_LOAD_32dp32b32xES13_NS14_INS15_ILi1ELi4ELi3EEES18_NSW_INS5_IJS19_NSA_ILi32EEEEEENS5_IJS1Z_SB_EEEEEEENS4_39AutoVectorizingCopyWithAssumedAlignmentILi128EEENS4_14SM90_TMA_STOREES23_S25_S25_EEEvvEEEEvNT_6ParamsE,(.L_x_127 - _ZN7cutlass13device_kernelINS_4gemm6kernel13GemmUniversalIN4cute5tupleIJiiiiEEENS1_10collective13CollectiveMmaINS1_35MainloopSm100TmaUmmaWarpSpecializedILi3ELi2ELi4ENS5_IJNS4_1CILi1EEESB_SB_EEEEENS5_IJNSA_ILi128EEENSA_ILi96EEENSA_ILi256EEEEEENS_12float_e4m3_tENS5_IJlSB_lEEESI_SJ_NS4_8TiledMMAINS4_8MMA_AtomIJNS4_10MMA_TraitsINS4_19SM100_MMA_F8F6F4_SSEJSI_SI_fSE_SF_NS4_17integral_constantINS4_4UMMA5MajorELSQ_0EEESR_NSO_INSP_7ScaleInELSS_0EEEST_EEEEEENS4_6LayoutISC_NS5_IJNSA_ILi0EEESX_SX_EEEEENS5_IJNS4_10UnderscoreES10_S10_EEEEENS4_13SM90_TMA_LOADENS4_14ComposedLayoutINS4_7SwizzleILi3ELi4ELi3EEENS4_18smem_ptr_flag_bitsILi8EEENSW_INS5_IJNSA_ILi8EEESE_EEENS5_IJSE_SB_EEEEEEEvNS4_8identityES13_S1D_vS1E_EENS_8epilogue10collective18CollectiveEpilogueINS1G_23Sm100TmaWarpSpecializedILi1ELi1ELi96ELb0ELb0EEEJSH_NS5_IJNSW_ISE_SB_EENSW_ISF_SB_EEEEESI_SJ_SI_SJ_NS1G_6fusion15FusionCallbacksIS1K_NS1O_17LinearCombinationISI_fSI_fLNS_15FloatRoundStyleE2EEESH_S1N_JEEENS4_5SM1004TMEM4LOAD26SM100_TMEM_LOAD_32dp32b32xES13_NS14_INS15_ILi1ELi4ELi3EEES18_NSW_INS5_IJS19_NSA_ILi32EEEEEENS5_IJS1Z_SB_EEEEEEENS4_39AutoVectorizingCopyWithAssumedAlignmentILi128EEENS4_14SM90_TMA_STOREES23_S25_S25_EEEvvEEEEvNT_6ParamsE)
        .other          _ZN7cutlass13device_kernelINS_4gemm6kernel13GemmUniversalIN4cute5tupleIJiiiiEEENS1_10collective13CollectiveMmaINS1_35MainloopSm100TmaUmmaWarpSpecializedILi3ELi2ELi4ENS5_IJNS4_1CILi1EEESB_SB_EEEEENS5_IJNSA_ILi128EEENSA_ILi96EEENSA_ILi256EEEEEENS_12float_e4m3_tENS5_IJlSB_lEEESI_SJ_NS4_8TiledMMAINS4_8MMA_AtomIJNS4_10MMA_TraitsINS4_19SM100_MMA_F8F6F4_SSEJSI_SI_fSE_SF_NS4_17integral_constantINS4_4UMMA5MajorELSQ_0EEESR_NSO_INSP_7ScaleInELSS_0EEEST_EEEEEENS4_6LayoutISC_NS5_IJNSA_ILi0EEESX_SX_EEEEENS5_IJNS4_10UnderscoreES10_S10_EEEEENS4_13SM90_TMA_LOADENS4_14ComposedLayoutINS4_7SwizzleILi3ELi4ELi3EEENS4_18smem_ptr_flag_bitsILi8EEENSW_INS5_IJNSA_ILi8EEESE_EEENS5_IJSE_SB_EEEEEEEvNS4_8identityES13_S1D_vS1E_EENS_8epilogue10collective18CollectiveEpilogueINS1G_23Sm100TmaWarpSpecializedILi1ELi1ELi96ELb0ELb0EEEJSH_NS5_IJNSW_ISE_SB_EENSW_ISF_SB_EEEEESI_SJ_SI_SJ_NS1G_6fusion15FusionCallbacksIS1K_NS1O_17LinearCombinationISI_fSI_fLNS_15FloatRoundStyleE2EEESH_S1N_JEEENS4_5SM1004TMEM4LOAD26SM100_TMEM_LOAD_32dp32b32xES13_NS14_INS15_ILi1ELi4ELi3EEES18_NSW_INS5_IJS19_NSA_ILi32EEEEEENS5_IJS1Z_SB_EEEEEEENS4_39AutoVectorizingCopyWithAssumedAlignmentILi128EEENS4_14SM90_TMA_STOREES23_S25_S25_EEEvvEEEEvNT_6ParamsE,@"STO_CUDA_ENTRY STV_DEFAULT"
_ZN7cutlass13device_kernelINS_4gemm6kernel13GemmUniversalIN4cute5tupleIJiiiiEEENS1_10collective13CollectiveMmaINS1_35MainloopSm100TmaUmmaWarpSpecializedILi3ELi2ELi4ENS5_IJNS4_1CILi1EEESB_SB_EEEEENS5_IJNSA_ILi128EEENSA_ILi96EEENSA_ILi256EEEEEENS_12float_e4m3_tENS5_IJlSB_lEEESI_SJ_NS4_8TiledMMAINS4_8MMA_AtomIJNS4_10MMA_TraitsINS4_19SM100_MMA_F8F6F4_SSEJSI_SI_fSE_SF_NS4_17integral_constantINS4_4UMMA5MajorELSQ_0EEESR_NSO_INSP_7ScaleInELSS_0EEEST_EEEEEENS4_6LayoutISC_NS5_IJNSA_ILi0EEESX_SX_EEEEENS5_IJNS4_10UnderscoreES10_S10_EEEEENS4_13SM90_TMA_LOADENS4_14ComposedLayoutINS4_7SwizzleILi3ELi4ELi3EEENS4_18smem_ptr_flag_bitsILi8EEENSW_INS5_IJNSA_ILi8EEESE_EEENS5_IJSE_SB_EEEEEEEvNS4_8identityES13_S1D_vS1E_EENS_8epilogue10collective18CollectiveEpilogueINS1G_23Sm100TmaWarpSpecializedILi1ELi1ELi96ELb0ELb0EEEJSH_NS5_IJNSW_ISE_SB_EENSW_ISF_SB_EEEEESI_SJ_SI_SJ_NS1G_6fusion15FusionCallbacksIS1K_NS1O_17LinearCombinationISI_fSI_fLNS_15FloatRoundStyleE2EEESH_S1N_JEEENS4_5SM1004TMEM4LOAD26SM100_TMEM_LOAD_32dp32b32xES13_NS14_INS15_ILi1ELi4ELi3EEES18_NSW_INS5_IJS19_NSA_ILi32EEEEEENS5_IJS1Z_SB_EEEEEEENS4_39AutoVectorizingCopyWithAssumedAlignmentILi128EEENS4_14SM90_TMA_STOREES23_S25_S25_EEEvvEEEEvNT_6ParamsE:
[----:B------:R-:W1:Y:S01]  /*0000*/  LDC R1, c[0x0][0x37c] ;  /* 0x0000df00ff017b82 */ /* 0x000e620000000800 */
[----:B------:R-:W2:Y:S01]  /*0010*/  S2R R223, SR_TID.X ;  /* 0x0000000000df7919 */ /* 0x000ea20000002100 */
[----:B------:R-:W3:Y:S01]  /*0020*/  LDCU.64 UR4, c[0x0][0x890] ;  /* 0x00011200ff0477ac */ /* 0x000ee20008000a00 */
[----:B------:R-:W-:Y:S02]  /*0030*/  PRMT R216, RZ, 0x7610, R216 ;  /* 0x00007610ffd87816 */ /* 0x000fe400000000d8 */
[----:B------:R-:W-:Y:S01]  /*0040*/  ELECT P5, URZ, PT ;  /* 0x0000000000ff782f */ /* 0x000fe200038a0000 */
[----:B------:R-:W4:Y:S01]  /*0050*/  LDCU.64 UR40, c[0x0][0x358] ;  /* 0x00006b00ff2877ac */ /* 0x000f220008000a00 */
[----:B---3--:R-:W-:-:S04]  /*0060*/  UISETP.NE.U32.AND UP0, UPT, UR4, URZ, UPT ;  /* 0x000000ff0400728c */ /* 0x008fc8000bf05070 */
[----:B------:R-:W-:Y:S01]  /*0070*/  UISETP.NE.AND.EX UP0, UPT, UR5, URZ, UPT, UP0 ;  /* 0x000000ff0500728c */ /* 0x000fe2000bf05300 */
[----:B--2---:R-:W-:-:S05]  /*0080*/  SHF.R.U32.HI R225, RZ, 0x5, R223 ;  /* 0x00000005ffe17819 */ /* 0x004fca00000116df */
[----:B------:R-:W2:Y:S02]  /*0090*/  SHFL.IDX PT, R0, R225, RZ, 0x1f ;  /* 0x00001fffe1007589 */ /* 0x000ea400000e0000 */
[----:B--2---:R-:W-:Y:S01]  /*00a0*/  R2UR UR8, R0 ;  /* 0x00000000000872ca */ /* 0x004fe200000e0000 */
[----:B-1--4-:R-:W-:-:S14]  /*00b0*/  BRA.U UP0, `(.L_x_0) ;  /* 0x00000001002c7547 */ /* 0x012fdc000b800000 */
[----:B------:R-:W1:Y:S02]  /*00c0*/  LDCU.64 UR6, c[0x0][0x888] ;  /* 0x00011100ff0677ac */ /* 0x000e640008000a00 */
[----:B-1----:R-:W-:-:S04]  /*00d0*/  UISETP.NE.U32.AND UP0, UPT, UR6, URZ, UPT ;  /* 0x000000ff0600728c */ /* 0x002fc8000bf05070 */
[----:B------:R-:W-:-:S09]  /*00e0*/  UISETP.NE.AND.EX UP0, UPT, UR7, URZ, UPT, UP0 ;  /* 0x000000ff0700728c */ /* 0x000fd2000bf05300 */
[----:B------:R-:W-:Y:S05]  /*00f0*/  BRA.U !UP0, `(.L_x_1) ;  /* 0x0000000108107547 */ /* 0x000fea000b800000 */
[----:B------:R-:W1:Y:S02]  /*0100*/  LDC.64 R2, c[0x0][0x888] ;  /* 0x00022200ff027b82 */ /* 0x000e640000000a00 */
[----:B-1----:R1:W5:Y:S01]  /*0110*/  LDG.E R111, desc[UR40][R2.64] ;  /* 0x00000028026f7981 */ /* 0x002362000c1e1900 */
[----:B------:R-:W-:Y:S01]  /*0120*/  HFMA2 R216, -RZ, RZ, 0, 5.9604644775390625e-08 ;  /* 0x00000001ffd87431 */ /* 0x000fe200000001ff */
[----:B------:R-:W-:Y:S05]  /*0130*/  BRA `(.L_x_0) ;  /* 0x00000000000c7947 */ /* 0x000fea0003800000 */
.L_x_1:
[----:B------:R-:W1:Y:S01]  /*0140*/  LDCU UR6, c[0x0][0x880] ;  /* 0x00011000ff0677ac */ /* 0x000e620008000800 */
[----:B------:R-:W-:Y:S01]  /*0150*/  HFMA2 R216, -RZ, RZ, 0, 5.9604644775390625e-08 ;  /* 0x00000001ffd87431 */ /* 0x000fe200000001ff */
[----:B-1----:R-:W-:-:S07]  /*0160*/  MOV R111, UR6 ;  /* 0x00000006006f7c02 */ /* 0x002fce0008000f00 */
.L_x_0:
[----:B------:R-:W2:Y:S02]  /*0170*/  LDCU.64 UR6, c[0x0][0x8b0] ;  /* 0x00011600ff0677ac */ /* 0x000ea40008000a00 */
[----:B--2---:R-:W-:-:S04]  /*0180*/  UISETP.NE.U32.AND UP0, UPT, UR6, URZ, UPT ;  /* 0x000000ff0600728c */ /* 0x004fc8000bf05070 */
[----:B------:R-:W-:-:S09]  /*0190*/  UISETP.NE.AND.EX UP0, UPT, UR7, URZ, UPT, UP0 ;  /* 0x000000ff0700728c */ /* 0x000fd2000bf05300 */
[----:B------:R-:W-:Y:S05]  /*01a0*/  BRA.U UP0, `(.L_x_2) ;  /* 0x0000000100247547 */ /* 0x000fea000b800000 */
[----:B------:R-:W2:Y:S02]  /*01b0*/  LDCU.64 UR6, c[0x0][0x8a8] ;  /* 0x00011500ff0677ac */ /* 0x000ea40008000a00 */
[----:B--2---:R-:W-:-:S04]  /*01c0*/  UISETP.NE.U32.AND UP0, UPT, UR6, URZ, UPT ;  /* 0x000000ff0600728c */ /* 0x004fc8000bf05070 */
[----:B------:R-:W-:-:S09]  /*01d0*/  UISETP.NE.AND.EX UP0, UPT, UR7, URZ, UPT, UP0 ;  /* 0x000000ff0700728c */ /* 0x000fd2000bf05300 */
[----:B------:R-:W-:Y:S05]  /*01e0*/  BRA.U !UP0, `(.L_x_3) ;  /* 0x00000001080c7547 */ /* 0x000fea000b800000 */
[----:B------:R-:W2:Y:S02]  /*01f0*/  LDC.64 R106, c[0x0][0x8a8] ;  /* 0x00022a00ff6a7b82 */ /* 0x000ea40000000a00 */
[----:B--2---:R2:W5:Y:S01]  /*0200*/  LDG.E R106, desc[UR40][R106.64] ;  /* 0x000000286a6a7981 */ /* 0x004562000c1e1900 */
[----:B------:R-:W-:Y:S05]  /*0210*/  BRA `(.L_x_2) ;  /* 0x0000000000087947 */ /* 0x000fea0003800000 */
.L_x_3:
[----:B------:R-:W2:Y:S02]  /*0220*/  LDCU UR6, c[0x0][0x8a0] ;  /* 0x00011400ff0677ac */ /* 0x000ea40008000800 */
[----:B--2---:R-:W-:Y:S02]  /*0230*/  MOV R106, UR6 ;  /* 0x00000006006a7c02 */ /* 0x004fe40008000f00 */
.L_x_2:
[----:B------:R-:W-:Y:S01]  /*0240*/  IMAD.U32 R0, RZ, RZ, UR8 ;  /* 0x00000008ff007e24 */ /* 0x000fe2000f8e00ff */
[----:B------:R-:W-:Y:S04]  /*0250*/  BSSY.RECONVERGENT B0, `(.L_x_4) ;  /* 0x000000c000007945 */ /* 0x000fe80003800200 */
[C---:B------:R-:W-:Y:S02]  /*0260*/  ISETP.NE.OR P1, PT, R0.reuse, 0x1, !P5 ;  /* 0x000000010000780c */ /* 0x040fe40006f25670 */
[----:B------:R-:W-:-:S11]  /*0270*/  ISETP.NE.OR P0, PT, R0, 0x3, !P5 ;  /* 0x000000030000780c */ /* 0x000fd60006f05670 */
[----:B------:R-:W-:Y:S05]  /*0280*/  @P1 BRA `(.L_x_5) ;  /* 0x0000000000201947 */ /* 0x000fea0003800000 */
[----:B------:R-:W3:Y:S02]  /*0290*/  LDCU.64 UR6, c[0x0][0x348] ;  /* 0x00006900ff0677ac */ /* 0x000ee40008000a00 */
[----:B---3--:R-:W-:Y:S02]  /*02a0*/  UIADD3 UR10, UP1, UPT, UR6, 0x80, URZ ;  /* 0x00000080060a7890 */ /* 0x008fe4000ff3e0ff */
[----:B------:R-:W-:Y:S02]  /*02b0*/  UIADD3 UR6, UP0, UPT, UR6, 0x180, URZ ;  /* 0x0000018006067890 */ /* 0x000fe4000ff1e0ff */
[----:B------:R-:W-:Y:S02]  /*02c0*/  UIADD3.X UR11, UPT, UPT, URZ, UR7, URZ, UP1, !UPT ;  /* 0x00000007ff0b7290 */ /* 0x000fe40008ffe4ff */
[----:B------:R-:W-:-:S07]  /*02d0*/  UIADD3.X UR7, UPT, UPT, URZ, UR7, URZ, UP0, !UPT ;  /* 0x00000007ff077290 */ /* 0x000fce00087fe4ff */
[----:B------:R3:W-:Y:S02]  /*02e0*/  UTMACCTL.PF [UR10] ;  /* 0x000000000a0079b9 */ /* 0x0007e40008040000 */
[----:B------:R3:W-:Y:S02]  /*02f0*/  UTMACCTL.PF [UR6] ;  /* 0x00000000060079b9 */ /* 0x0007e40008040000 */
[----:B---3--:R-:W-:Y:S01]  /*0300*/  NOP ;  /* 0x0000000000007918 */ /* 0x008fe20000000000 */
.L_x_5:
[----:B------:R-:W-:Y:S05]  /*0310*/  BSYNC.RECONVERGENT B0 ;  /* 0x0000000000007941 */ /* 0x000fea0003800200 */
.L_x_4:
[----:B------:R-:W-:Y:S04]  /*0320*/  BSSY.RECONVERGENT B0, `(.L_x_6) ;  /* 0x000000a000007945 */ /* 0x000fe80003800200 */
        /* <DEDUP_REMOVED lines=9> */
.L_x_7:
[----:B------:R-:W-:Y:S05]  /*03c0*/  BSYNC.RECONVERGENT B0 ;  /* 0x0000000000007941 */ /* 0x000fea0003800200 */
.L_x_6:
[----:B------:R-:W3:Y:S01]  /*03d0*/  LDCU.64 UR6, c[0x0][0x888] ;  /* 0x00011100ff0677ac */ /* 0x000ee20008000a00 */
[----:B------:R-:W-:Y:S02]  /*03e0*/  UISETP.EQ.U32.AND UP1, UPT, UR4, URZ, UPT ;  /* 0x000000ff0400728c */ /* 0x000fe4000bf22070 */
[----:B------:R-:W-:Y:S02]  /*03f0*/  UPLOP3.LUT UP2, UPT, UPT, UPT, UPT, 0x80, 0x8 ;  /* 0x000000000008789c */ /* 0x000fe40003f4f070 */
[----:B---3--:R-:W-:-:S04]  /*0400*/  UISETP.NE.U32.AND UP0, UPT, UR6, URZ, UPT ;  /* 0x000000ff0600728c */ /* 0x008fc8000bf05070 */
[----:B------:R-:W-:-:S04]  /*0410*/  UISETP.NE.AND.EX UP0, UPT, UR7, URZ, UPT, UP0 ;  /* 0x000000ff0700728c */ /* 0x000fc8000bf05300 */
[----:B------:R-:W-:-:S04]  /*0420*/  UISETP.EQ.OR.EX UP3, UPT, UR5, URZ, !UP0, UP1 ;  /* 0x000000ff0500728c */ /* 0x000fc8000c762710 */
[----:B------:R-:W-:-:S05]  /*0430*/  UP2UR UR44, UPR, URZ, 0x8 ;  /* 0x00000008ff2c7883 */ /* 0x000fca0008000000 */
[----:B------:R-:W-:Y:S07]  /*0440*/  BRA.U !UP3, `(.L_x_8) ;  /* 0x000000010b207547 */ /* 0x000fee000b800000 */
[----:B------:R-:W-:Y:S01]  /*0450*/  UISETP.NE.U32.AND UP2, UPT, UR4, URZ, UPT ;  /* 0x000000ff0400728c */ /* 0x000fe2000bf45070 */
[----:B-----5:R-:W-:Y:S01]  /*0460*/  FSETP.NEU.AND P0, PT, R111, RZ, PT ;  /* 0x000000ff6f00720b */ /* 0x020fe20003f0d000 */
[----:B------:R-:W-:Y:S02]  /*0470*/  USEL UR4, URZ, 0xffffffff, UP0 ;  /* 0xffffffffff047887 */ /* 0x000fe40008000000 */
[----:B------:R-:W-:-:S10]  /*0480*/  UISETP.NE.AND.EX UP2, UPT, UR5, URZ, UPT, UP2 ;  /* 0x000000ff0500728c */ /* 0x000fd4000bf45320 */
[----:B------:R-:W-:Y:S01]  /*0490*/  VOTEU.ANY UP1, P0 ;  /* 0x0000000000ff7886 */ /* 0x000fe20000020100 */
[----:B------:R-:W-:-:S04]  /*04a0*/  @!UP2 USEL UR4, URZ, 0xffffffff, UP1 ;  /* 0xffffffffff04a887 */ /* 0x000fc80008800000 */
[----:B------:R-:W-:-:S04]  /*04b0*/  ULOP3.LUT UR4, UR4, 0x1, URZ, 0xc0, !UPT ;  /* 0x0000000104047892 */ /* 0x000fc8000f8ec0ff */
[----:B------:R-:W-:-:S11]  /*04c0*/  UISETP.NE.U32.AND UP2, UPT, UR4, 0x1, UPT ;  /* 0x000000010400788c */ /* 0x000fd6000bf45070 */
.L_x_8:
[----:B-1----:R-:W1:Y:S01]  /*04d0*/  SHFL.IDX PT, R2, R225, RZ, 0x1f ;  /* 0x00001fffe1027589 */ /* 0x002e6200000e0000 */
[----:B------:R-:W-:-:S04]  /*04e0*/  UISETP.NE.AND UP1, UPT, UR8, 0x2, UPT ;  /* 0x000000020800788c */ /* 0x000fc8000bf25270 */
[----:B------:R-:W-:Y:S01]  /*04f0*/  USEL UR6, URZ, 0x1, UP1 ;  /* 0x00000001ff067887 */ /* 0x000fe20008800000 */
[----:B-1----:R-:W-:-:S13]  /*0500*/  ISETP.NE.AND P0, PT, R2, RZ, PT ;  /* 0x000000ff0200720c */ /* 0x002fda0003f05270 */
[----:B------:R-:W-:Y:S05]  /*0510*/  @P0 BRA `(.L_x_9) ;  /* 0x0000000000400947 */ /* 0x000fea0003800000 */
[----:B------:R-:W1:Y:S01]  /*0520*/  S2UR UR5, SR_CgaCtaId ;  /* 0x00000000000579c3 */ /* 0x000e620000008800 */
[----:B------:R-:W-:Y:S01]  /*0530*/  UMOV UR7, 0x400 ;  /* 0x0000040000077882 */ /* 0x000fe20000000000 */
[----:B------:R-:W-:Y:S01]  /*0540*/  UMOV UR4, 0x1 ;  /* 0x0000000100047882 */ /* 0x000fe20000000000 */
[----:B------:R-:W-:Y:S01]  /*0550*/  ELECT P0, URZ, PT ;  /* 0x0000000000ff782f */ /* 0x000fe20003800000 */
[----:B------:R-:W-:-:S04]  /*0560*/  UIADD3 UR10, UPT, UPT, -UR4, 0x100000, URZ ;  /* 0x00100000040a7890 */ /* 0x000fc8000fffe1ff */
[----:B------:R-:W-:Y:S02]  /*0570*/  USHF.L.U32 UR11, UR10, 0xb, URZ ;  /* 0x0000000b0a0b7899 */ /* 0x000fe400080006ff */
[----:B------:R-:W-:Y:S02]  /*0580*/  USHF.L.U32 UR10, UR10, 0x1, URZ ;  /* 0x000000010a0a7899 */ /* 0x000fe400080006ff */
[----:B-1----:R-:W-:Y:S01]  /*0590*/  ULEA UR5, UR5, UR7, 0x18 ;  /* 0x0000000705057291 */ /* 0x002fe2000f8ec0ff */
[----:B------:R-:W1:Y:S11]  /*05a0*/  FENCE.VIEW.ASYNC.S ;  /* 0x00000000000073c6 */ /* 0x000e760000000000 */
[----:B-1----:R1:W3:Y:S01]  /*05b0*/  SYNCS.EXCH.64 URZ, [UR5], UR10 ;  /* 0x0000000a05ff75b2 */ /* 0x0022e20008000100 */
[----:B------:R1:W4:Y:S01]  /*05c0*/  SYNCS.EXCH.64 URZ, [UR5+0x18], UR10 ;  /* 0x0000180a05ff75b2 */ /* 0x0003220008000100 */
[----:B------:R1:W1:Y:S01]  /*05d0*/  SYNCS.EXCH.64 URZ, [UR5+0x8], UR10 ;  /* 0x0000080a05ff75b2 */ /* 0x0002620008000100 */
[----:B------:R1:W1:Y:S01]  /*05e0*/  SYNCS.EXCH.64 URZ, [UR5+0x20], UR10 ;  /* 0x0000200a05ff75b2 */ /* 0x0002620008000100 */
[----:B------:R1:W1:Y:S01]  /*05f0*/  SYNCS.EXCH.64 URZ, [UR5+0x10], UR10 ;  /* 0x0000100a05ff75b2 */ /* 0x0002620008000100 */
[----:B------:R1:W1:Y:S01]  /*0600*/  SYNCS.EXCH.64 URZ, [UR5+0x28], UR10 ;  /* 0x0000280a05ff75b2 */ /* 0x0002620008000100 */
[----:B------:R-:W-:Y:S01]  /*0610*/  NOP ;  /* 0x0000000000007918 */ /* 0x000fe20000000000 */
.L_x_9:
[----:B------:R-:W2:Y:S01]  /*0620*/  SHFL.IDX PT, R2, R225, RZ, 0x1f ;  /* 0x00001fffe1027589 */ /* 0x000ea200000e0000 */
[----:B------:R-:W-:Y:S01]  /*0630*/  NOP ;  /* 0x0000000000007918 */ /* 0x000fe20000000000 */
[----:B--2---:R-:W-:-:S13]  /*0640*/  ISETP.NE.AND P0, PT, R2, 0x1, PT ;  /* 0x000000010200780c */ /* 0x004fda0003f05270 */
[----:B------:R-:W-:Y:S05]  /*0650*/  @P0 BRA `(.L_x_10) ;  /* 0x0000000000400947 */ /* 0x000fea0003800000 */
[----:B------:R-:W2:Y:S01]  /*0660*/  S2UR UR7, SR_CgaCtaId ;  /* 0x00000000000779c3 */ /* 0x000ea20000008800 */
[----:B------:R-:W-:Y:S01]  /*0670*/  UMOV UR9, 0x400 ;  /* 0x0000040000097882 */ /* 0x000fe20000000000 */
[----:B-1----:R-:W-:Y:S01]  /*0680*/  UMOV UR5, 0x20 ;  /* 0x0000002000057882 */ /* 0x002fe20000000000 */
[----:B------:R-:W-:Y:S01]  /*0690*/  UMOV UR4, 0x80 ;  /* 0x0000008000047882 */ /* 0x000fe20000000000 */
[----:B------:R-:W-:-:S04]  /*06a0*/  UIADD3 UR10, UPT, UPT, -UR5, 0x100000, URZ ;  /* 0x00100000050a7890 */ /* 0x000fc8000fffe1ff */
[----:B------:R-:W-:Y:S02]  /*06b0*/  USHF.L.U32 UR11, UR10, 0xb, URZ ;  /* 0x0000000b0a0b7899 */ /* 0x000fe400080006ff */
[----:B------:R-:W-:Y:S02]  /*06c0*/  USHF.L.U32 UR10, UR10, 0x1, URZ ;  /* 0x000000010a0a7899 */ /* 0x000fe400080006ff */
[----:B------:R-:W-:-:S04]  /*06d0*/  UIADD3 UR4, UPT, UPT, -UR4, 0x100000, URZ ;  /* 0x0010000004047890 */ /* 0x000fc8000fffe1ff */
[----:B------:R-:W-:Y:S02]  /*06e0*/  USHF.L.U32 UR5, UR4, 0xb, URZ ;  /* 0x0000000b04057899 */ /* 0x000fe400080006ff */
[----:B------:R-:W-:Y:S01]  /*06f0*/  USHF.L.U32 UR4, UR4, 0x1, URZ ;  /* 0x0000000104047899 */ /* 0x000fe200080006ff */
[----:B------:R-:W-:Y:S01]  /*0700*/  ELECT P0, URZ, PT ;  /* 0x0000000000ff782f */ /* 0x000fe20003800000 */
[----:B--2---:R-:W-:Y:S01]  /*0710*/  ULEA UR7, UR7, UR9, 0x18 ;  /* 0x0000000907077291 */ /* 0x004fe2000f8ec0ff */
[----:B------:R-:W1:Y:S11]  /*0720*/  FENCE.VIEW.ASYNC.S ;  /* 0x00000000000073c6 */ /* 0x000e760000000000 */
[----:B-1----:R2:W1:Y:S01]  /*0730*/  SYNCS.EXCH.64 URZ, [UR7+0x30], UR10 ;  /* 0x0000300a07ff75b2 */ /* 0x0024620008000100 */
[----:B------:R2:W1:Y:S02]  /*0740*/  SYNCS.EXCH.64 URZ, [UR7+0x38], UR4 ;  /* 0x0000380407ff75b2 */ /* 0x0004640008000100 */
[----:B--2---:R-:W-:Y:S01]  /*0750*/  NOP ;  /* 0x0000000000007918 */ /* 0x004fe20000000000 */
.L_x_10:
[----:B------:R-:W2:Y:S01]  /*0760*/  SHFL.IDX PT, R2, R225, RZ, 0x1f ;  /* 0x00001fffe1027589 */ /* 0x000ea200000e0000 */
[----:B------:R-:W-:Y:S01]  /*0770*/  NOP ;  /* 0x0000000000007918 */ /* 0x000fe20000000000 */
[----:B--2---:R-:W-:-:S13]  /*0780*/  ISETP.NE.AND P0, PT, R2, 0x3, PT ;  /* 0x000000030200780c */ /* 0x004fda0003f05270 */
[----:B------:R-:W-:Y:S05]  /*0790*/  @P0 BRA `(.L_x_11) ;  /* 0x0000000000300947 */ /* 0x000fea0003800000 */
[----:B-1----:R-:W1:Y:S01]  /*07a0*/  S2UR UR5, SR_CgaCtaId ;  /* 0x00000000000579c3 */ /* 0x002e620000008800 */
        /* <DEDUP_REMOVED lines=8> */
[----:B-1----:R2:W1:Y:S01]  /*0830*/  SYNCS.EXCH.64 URZ, [UR5+0x40], UR10 ;  /* 0x0000400a05ff75b2 */ /* 0x0024620008000100 */
[----:B------:R2:W1:Y:S02]  /*0840*/  SYNCS.EXCH.64 URZ, [UR5+0x48], UR10 ;  /* 0x0000480a05ff75b2 */ /* 0x0004640008000100 */
[----:B--2---:R-:W-:Y:S01]  /*0850*/  NOP ;  /* 0x0000000000007918 */ /* 0x004fe20000000000 */
.L_x_11:
[----:B------:R-:W2:Y:S01]  /*0860*/  SHFL.IDX PT, R2, R225, RZ, 0x1f ;  /* 0x00001fffe1027589 */ /* 0x000ea200000e0000 */
[----:B------:R-:W-:Y:S01]  /*0870*/  NOP ;  /* 0x0000000000007918 */ /* 0x000fe20000000000 */
[----:B--2---:R-:W-:-:S13]  /*0880*/  ISETP.NE.AND P0, PT, R2, 0x4, PT ;  /* 0x000000040200780c */ /* 0x004fda0003f05270 */
[----:B------:R-:W-:Y:S05]  /*0890*/  @P0 BRA `(.L_x_12) ;  /* 0x00000000004c0947 */ /* 0x000fea0003800000 */
[----:B-1----:R-:W1:Y:S01]  /*08a0*/  S2UR UR5, SR_CgaCtaId ;  /* 0x00000000000579c3 */ /* 0x002e620000008800 */
[----:B------:R-:W-:Y:S01]  /*08b0*/  UMOV UR9, 0x100 ;  /* 0x0000010000097882 */ /* 0x000fe20000000000 */
[----:B------:R-:W-:Y:S01]  /*08c0*/  UMOV UR7, 0x400 ;  /* 0x0000040000077882 */ /* 0x000fe20000000000 */
[----:B------:R-:W-:Y:S01]  /*08d0*/  USEL UR9, UR9, 0xe0, UP2 ;  /* 0x000000e009097887 */ /* 0x000fe20009000000 */
[----:B------:R-:W-:Y:S01]  /*08e0*/  UMOV UR4, 0x1 ;  /* 0x0000000100047882 */ /* 0x000fe20000000000 */
[----:B------:R-:W-:Y:S01]  /*08f0*/  ELECT P0, URZ, PT ;  /* 0x0000000000ff782f */ /* 0x000fe20003800000 */
[----:B------:R-:W-:-:S04]  /*0900*/  UIADD3 UR10, UPT, UPT, -UR4, 0x100000, URZ ;  /* 0x00100000040a7890 */ /* 0x000fc8000fffe1ff */
[----:B------:R-:W-:Y:S02]  /*0910*/  USHF.L.U32 UR11, UR10, 0xb, URZ ;  /* 0x0000000b0a0b7899 */ /* 0x000fe400080006ff */
[----:B------:R-:W-:Y:S02]  /*0920*/  USHF.L.U32 UR10, UR10, 0x1, URZ ;  /* 0x000000010a0a7899 */ /* 0x000fe400080006ff */
[----:B------:R-:W-:-:S04]  /*0930*/  UIADD3 UR12, UPT, UPT, -UR9, 0x100000, URZ ;  /* 0x00100000090c7890 */ /* 0x000fc8000fffe1ff */
[----:B------:R-:W-:Y:S02]  /*0940*/  USHF.L.U32 UR13, UR12, 0xb, URZ ;  /* 0x0000000b0c0d7899 */ /* 0x000fe400080006ff */
[----:B------:R-:W-:Y:S02]  /*0950*/  USHF.L.U32 UR12, UR12, 0x1, URZ ;  /* 0x000000010c0c7899 */ /* 0x000fe400080006ff */
[----:B-1----:R-:W-:Y:S01]  /*0960*/  ULEA UR5, UR5, UR7, 0x18 ;  /* 0x0000000705057291 */ /* 0x002fe2000f8ec0ff */
[----:B------:R-:W1:Y:S11]  /*0970*/  FENCE.VIEW.ASYNC.S ;  /* 0x00000000000073c6 */ /* 0x000e760000000000 */
[----:B-1----:R2:W1:Y:S01]  /*0980*/  SYNCS.EXCH.64 URZ, [UR5+0x50], UR10 ;  /* 0x0000500a05ff75b2 */ /* 0x0024620008000100 */
[----:B------:R2:W1:Y:S01]  /*0990*/  SYNCS.EXCH.64 URZ, [UR5+0x60], UR12 ;  /* 0x0000600c05ff75b2 */ /* 0x0004620008000100 */
[----:B------:R2:W1:Y:S01]  /*09a0*/  SYNCS.EXCH.64 URZ, [UR5+0x58], UR10 ;  /* 0x0000580a05ff75b2 */ /* 0x0004620008000100 */
[----:B------:R2:W1:Y:S02]  /*09b0*/  SYNCS.EXCH.64 URZ, [UR5+0x68], UR12 ;  /* 0x0000680c05ff75b2 */ /* 0x0004640008000100 */
[----:B--2---:R-:W-:Y:S01]  /*09c0*/  NOP ;  /* 0x0000000000007918 */ /* 0x004fe20000000000 */
.L_x_12:
        /* <DEDUP_REMOVED lines=18> */
[----:B------:R2:W1:Y:S01]  /*0af0*/  SYNCS.EXCH.64 URZ, [UR7+0x90], UR4 ;  /* 0x0000900407ff75b2 */ /* 0x0004620008000100 */
[----:B------:R2:W1:Y:S01]  /*0b00*/  SYNCS.EXCH.64 URZ, [UR7+0x78], UR10 ;  /* 0x0000780a07ff75b2 */ /* 0x0004620008000100 */
[----:B------:R2:W1:Y:S01]  /*0b10*/  SYNCS.EXCH.64 URZ, [UR7+0x98], UR4 ;  /* 0x0000980407ff75b2 */ /* 0x0004620008000100 */
[----:B------:R2:W1:Y:S01]  /*0b20*/  SYNCS.EXCH.64 URZ, [UR7+0x80], UR10 ;  /* 0x0000800a07ff75b2 */ /* 0x0004620008000100 */
[----:B------:R2:W1:Y:S01]  /*0b30*/  SYNCS.EXCH.64 URZ, [UR7+0xa0], UR4 ;  /* 0x0000a00407ff75b2 */ /* 0x0004620008000100 */
[----:B------:R2:W1:Y:S01]  /*0b40*/  SYNCS.EXCH.64 URZ, [UR7+0x88], UR10 ;  /* 0x0000880a07ff75b2 */ /* 0x0004620008000100 */
[----:B------:R2:W1:Y:S02]  /*0b50*/  SYNCS.EXCH.64 URZ, [UR7+0xa8], UR4 ;  /* 0x0000a80407ff75b2 */ /* 0x0004640008000100 */
[----:B--2---:R-:W-:Y:S01]  /*0b60*/  NOP ;  /* 0x0000000000007918 */ /* 0x004fe20000000000 */
.L_x_13:
        /* <DEDUP_REMOVED lines=18> */
.L_x_14:
[----:B-1----:R-:W1:Y:S01]  /*0c90*/  S2UR UR5, SR_CTAID.X ;  /* 0x00000000000579c3 */ /* 0x002e620000002500 */
[----:B------:R-:W-:-:S05]  /*0ca0*/  CS2R.32 R215, SR_CgaSize ;  /* 0x0000000000d77805 */ /* 0x000fca0000008a00 */
[----:B------:R-:W-:-:S05]  /*0cb0*/  IMAD R215, R215, -0xa0, RZ ;  /* 0xffffff60d7d77824 */ /* 0x000fca00078e02ff */
[----:B------:R-:W-:-:S14]  /*0cc0*/  R2UR UR9, R215 ;  /* 0x00000000d70972ca */ /* 0x000fdc00000e0000 */
[----:B------:R-:W2:Y:S01]  /*0cd0*/  LDCU UR9, c[0x0][UR9+0x2b0] ;  /* 0x00005600090977ac */ /* 0x000ea20008000800 */
[----:B------:R-:W-:Y:S01]  /*0ce0*/  NOP ;  /* 0x0000000000007918 */ /* 0x000fe20000000000 */
[----:B------:R-:W-:-:S05]  /*0cf0*/  CS2R.32 R215, SR_CgaSize ;  /* 0x0000000000d77805 */ /* 0x000fca0000008a00 */
[----:B------:R-:W-:-:S05]  /*0d00*/  IMAD R215, R215, -0xa0, RZ ;  /* 0xffffff60d7d77824 */ /* 0x000fca00078e02ff */
[----:B------:R-:W-:-:S14]  /*0d10*/  R2UR UR7, R215 ;  /* 0x00000000d70772ca */ /* 0x000fdc00000e0000 */
[----:B------:R-:W3:Y:S01]  /*0d20*/  LDCU UR7, c[0x0][UR7+0x2b4] ;  /* 0x00005680070777ac */ /* 0x000ee20008000800 */
[----:B------:R-:W4:Y:S08]  /*0d30*/  S2UR UR4, SR_CTAID.Y ;  /* 0x00000000000479c3 */ /* 0x000f300000002600 */
[----:B------:R-:W3:Y:S01]  /*0d40*/  LDC R9, c[0x0][0xb24] ;  /* 0x0002c900ff097b82 */ /* 0x000ee20000000800 */
[----:B-1----:R-:W-:-:S02]  /*0d50*/  I2FP.F32.U32 R4, UR5 ;  /* 0x0000000500047c45 */ /* 0x002fc40008201000 */
[----:B------:R-:W-:-:S05]  /*0d60*/  CS2R.32 R5, SR_CgaSize ;  /* 0x0000000000057805 */ /* 0x000fca0000008a00 */
[----:B------:R-:W-:-:S06]  /*0d70*/  IMAD R5, R5, -0xa0, RZ ;  /* 0xffffff6005057824 */ /* 0x000fcc00078e02ff */
[----:B------:R-:W1:Y:S01]  /*0d80*/  LDC R5, c[0x0][R5+0x2a0] ;  /* 0x0000a80005057b82 */ /* 0x000e620000000800 */
[----:B------:R-:W-:Y:S01]  /*0d90*/  MOV R215, UR5 ;  /* 0x0000000500d77c02 */ /* 0x000fe20008000f00 */
[----:B--2---:R-:W-:Y:S01]  /*0da0*/  FMUL R4, R4, UR9 ;  /* 0x0000000904047c20 */ /* 0x004fe20008400000 */
[----:B----4-:R-:W-:Y:S02]  /*0db0*/  I2FP.F32.U32 R2, UR4 ;  /* 0x0000000400027c45 */ /* 0x010fe40008201000 */
[----:B------:R-:W-:-:S05]  /*0dc0*/  CS2R.32 R3, SR_CgaSize ;  /* 0x0000000000037805 */ /* 0x000fca0000008a00 */
[----:B------:R-:W-:-:S06]  /*0dd0*/  IMAD R3, R3, -0xa0, RZ ;  /* 0xffffff6003037824 */ /* 0x000fcc00078e02ff */
[----:B------:R-:W2:Y:S01]  /*0de0*/  LDC R3, c[0x0][R3+0x2a4] ;  /* 0x0000a90003037b82 */ /* 0x000ea20000000800 */
[----:B------:R-:W4:Y:S01]  /*0df0*/  F2I.U32.TRUNC.NTZ R214, R4 ;  /* 0x0000000400d67305 */ /* 0x000f22000020f000 */
[----:B------:R-:W-:Y:S01]  /*0e00*/  MOV R213, UR4 ;  /* 0x0000000400d57c02 */ /* 0x000fe20008000f00 */
[----:B---3--:R-:W-:-:S05]  /*0e10*/  FMUL R2, R2, UR7 ;  /* 0x0000000702027c20 */ /* 0x008fca0008400000 */
[----:B------:R-:W-:Y:S01]  /*0e20*/  BAR.SYNC.DEFER_BLOCKING 0x0 ;  /* 0x0000000000007b1d */ /* 0x000fe20000010000 */
[----:B------:R-:W-:-:S05]  /*0e30*/  ISETP.GE.AND P0, PT, R9, 0x1, PT ;  /* 0x000000010900780c */ /* 0x000fca0003f06270 */
[----:B------:R-:W3:Y:S02]  /*0e40*/  F2I.U32.TRUNC.NTZ R212, R2 ;  /* 0x0000000200d47305 */ /* 0x000ee4000020f000 */
[----:B------:R-:W2:Y:S01]  /*0e50*/  S2UR UR36, SR_CTAID.Z ;  /* 0x00000000002479c3 */ /* 0x000ea20000002700 */
[----:B----4-:R-:W-:-:S05]  /*0e60*/  IADD3 R214, PT, PT, -R214, RZ, RZ ;  /* 0x000000ffd6d67210 */ /* 0x010fca0007ffe1ff */
[----:B-1----:R-:W-:Y:S01]  /*0e70*/  IMAD R214, R5, R214, UR5 ;  /* 0x0000000505d67e24 */ /* 0x002fe2000f8e02d6 */
[----:B---3--:R-:W-:-:S05]  /*0e80*/  IADD3 R212, PT, PT, -R212, RZ, RZ ;  /* 0x000000ffd4d47210 */ /* 0x008fca0007ffe1ff */
[----:B--2---:R-:W-:Y:S01]  /*0e90*/  IMAD R212, R3, R212, UR4 ;  /* 0x0000000403d47e24 */ /* 0x004fe2000f8e02d4 */
[----:B------:R-:W-:Y:S06]  /*0ea0*/  @!P0 BRA `(.L_x_15) ;  /* 0x0000000000b88947 */ /* 0x000fec0003800000 */
[----:B------:R-:W1:Y:S01]  /*0eb0*/  LDC.64 R4, c[0x0][0xb18] ;  /* 0x0002c600ff047b82 */ /* 0x000e620000000a00 */
[----:B------:R-:W-:-:S07]  /*0ec0*/  ISETP.NE.AND P0, PT, R9, 0x1, PT ;  /* 0x000000010900780c */ /* 0x000fce0003f05270 */
[----:B------:R-:W2:Y:S08]  /*0ed0*/  LDC R10, c[0x0][0xb0c] ;  /* 0x0002c300ff0a7b82 */ /* 0x000eb00000000800 */
[----:B------:R-:W3:Y:S08]  /*0ee0*/  LDC R11, c[0x0][0x370] ;  /* 0x0000dc00ff0b7b82 */ /* 0x000ef00000000800 */
[----:B------:R-:W4:Y:S01]  /*0ef0*/  LDC R12, c[0x0][0x374] ;  /* 0x0000dd00ff0c7b82 */ /* 0x000f220000000800 */
[----:B-1----:R-:W-:-:S07]  /*0f00*/  ISETP.NE.AND P1, PT, R4, 0x1, PT ;  /* 0x000000010400780c */ /* 0x002fce0003f25270 */
[----:B------:R-:W3:Y:S01]  /*0f10*/  LDC.64 R6, c[0x0][0xb10] ;  /* 0x0002c400ff067b82 */ /* 0x000ee20000000a00 */
[----:B--2---:R-:W-:-:S07]  /*0f20*/  ISETP.NE.AND P2, PT, R10, 0x1, PT ;  /* 0x000000010a00780c */ /* 0x004fce0003f45270 */
[----:B------:R-:W1:Y:S08]  /*0f30*/  LDC R8, c[0x0][0xb20] ;  /* 0x0002c800ff087b82 */ /* 0x000e700000000800 */
[----:B------:R-:W2:Y:S01]  /*0f40*/  LDC.64 R2, c[0x0][0xb28] ;  /* 0x0002ca00ff027b82 */ /* 0x000ea20000000a00 */
[----:B----4-:R-:W-:-:S04]  /*0f50*/  IMAD.HI.U32 R13, R12, R5, RZ ;  /* 0x000000050c0d7227 */ /* 0x010fc800078e00ff */
[----:B------:R-:W-:-:S04]  /*0f60*/  IMAD.HI.U32 R5, R213, R5, RZ ;  /* 0x00000005d5057227 */ /* 0x000fc800078e00ff */
[----:B---3--:R-:W-:-:S04]  /*0f70*/  IMAD.HI.U32 R14, R11, R6, RZ ;  /* 0x000000060b0e7227 */ /* 0x008fc800078e00ff */
[----:B------:R-:W-:Y:S01]  /*0f80*/  IMAD.HI.U32 R16, R215, R6, RZ ;  /* 0x00000006d7107227 */ /* 0x000fe200078e00ff */
[-C--:B------:R-:W-:Y:S02]  /*0f90*/  @P2 SHF.R.U32.HI R11, RZ, R7.reuse, R14 ;  /* 0x00000007ff0b2219 */ /* 0x080fe4000001160e */
[-C--:B-1----:R-:W-:Y:S02]  /*0fa0*/  @P1 SHF.R.U32.HI R12, RZ, R8.reuse, R13 ;  /* 0x00000008ff0c1219 */ /* 0x082fe4000001160d */
[----:B------:R-:W-:Y:S02]  /*0fb0*/  SHF.R.U32.HI R8, RZ, R8, R5 ;  /* 0x00000008ff087219 */ /* 0x000fe40000011605 */
[----:B------:R-:W-:Y:S02]  /*0fc0*/  SHF.R.U32.HI R16, RZ, R7, R16 ;  /* 0x00000007ff107219 */ /* 0x000fe40000011610 */
[----:B------:R-:W-:Y:S01]  /*0fd0*/  SEL R5, R213, R8, !P1 ;  /* 0x00000008d5057207 */ /* 0x000fe20004800000 */
[----:B--2---:R-:W-:Y:S01]  /*0fe0*/  IMAD.HI.U32 R14, R12, R2, RZ ;  /* 0x000000020c0e7227 */ /* 0x004fe200078e00ff */
[----:B------:R-:W-:-:S03]  /*0ff0*/  SEL R7, R215, R16, !P2 ;  /* 0x00000010d7077207 */ /* 0x000fc60005000000 */
[----:B------:R-:W-:Y:S01]  /*1000*/  IMAD.HI.U32 R6, R11, R2, RZ ;  /* 0x000000020b067227 */ /* 0x000fe200078e00ff */
[----:B------:R-:W-:-:S04]  /*1010*/  @P0 SHF.R.U32.HI R12, RZ, R3, R14 ;  /* 0x00000003ff0c0219 */ /* 0x000fc8000001160e */
[----:B------:R-:W-:Y:S01]  /*1020*/  @P0 SHF.R.U32.HI R11, RZ, R3, R6 ;  /* 0x00000003ff0b0219 */ /* 0x000fe20000011606 */
[----:B------:R-:W-:-:S04]  /*1030*/  IMAD R12, R12, R9, RZ ;  /* 0x000000090c0c7224 */ /* 0x000fc800078e02ff */
[----:B------:R-:W-:Y:S01]  /*1040*/  IMAD R6, R11, R9, RZ ;  /* 0x000000090b067224 */ /* 0x000fe200078e02ff */
[----:B------:R-:W-:-:S04]  /*1050*/  ISETP.GE.AND P1, PT, R5, R12, PT ;  /* 0x0000000c0500720c */ /* 0x000fc80003f26270 */
[----:B------:R-:W-:Y:S01]  /*1060*/  ISETP.GE.OR P1, PT, R7, R6, P1 ;  /* 0x000000060700720c */ /* 0x000fe20000f26670 */
[----:B------:R-:W-:-:S05]  /*1070*/  IMAD.HI.U32 R6, R5, R2, RZ ;  /* 0x0000000205067227 */ /* 0x000fca00078e00ff */
[----:B------:R-:W-:-:S04]  /*1080*/  SHF.R.U32.HI R6, RZ, R3, R6 ;  /* 0x00000003ff067219 */ /* 0x000fc80000011606 */
[----:B------:R-:W-:-:S03]  /*1090*/  SEL R6, R5, R6, !P0 ;  /* 0x0000000605067207 */ /* 0x000fc60004000000 */
[----:B------:R-:W-:Y:S01]  /*10a0*/  @!P1 IMAD.HI.U32 R8, R7, R2, RZ ;  /* 0x0000000207089227 */ /* 0x000fe200078e00ff */
[----:B------:R-:W-:-:S04]  /*10b0*/  IADD3 R2, PT, PT, -R6, RZ, RZ ;  /* 0x000000ff06027210 */ /* 0x000fc80007ffe1ff */
[----:B------:R-:W-:Y:S01]  /*10c0*/  @!P1 SHF.R.U32.HI R8, RZ, R3, R8 ;  /* 0x00000003ff089219 */ /* 0x000fe20000011608 */
[----:B------:R-:W-:-:S03]  /*10d0*/  IMAD R2, R9, R2, R5 ;  /* 0x0000000209027224 */ /* 0x000fc600078e0205 */
[----:B------:R-:W-:Y:S02]  /*10e0*/  @!P1 SEL R3, R7, R8, !P0 ;  /* 0x0000000807039207 */ /* 0x000fe40004000000 */
[----:B------:R-:W-:-:S03]  /*10f0*/  IADD3 R8, PT, PT, -R5, RZ, RZ ;  /* 0x000000ff05087210 */ /* 0x000fc60007ffe1ff */
[--C-:B------:R-:W-:Y:S02]  /*1100*/  @!P1 IMAD.IADD R6, R6, 0x1, -R3.reuse ;  /* 0x0000000106069824 */ /* 0x100fe400078e0a03 */
[----:B------:R-:W-:Y:S01]  /*1110*/  @!P1 IMAD R3, R2, R11, R3 ;  /* 0x0000000b02039224 */ /* 0x000fe200078e0203 */
[----:B------:R-:W-:Y:S01]  /*1120*/  IADD3 R2, PT, PT, -R7, RZ, RZ ;  /* 0x000000ff07027210 */ /* 0x000fe20007ffe1ff */
[----:B------:R-:W-:Y:S02]  /*1130*/  @!P1 IMAD R5, R6, R9, R7 ;  /* 0x0000000906059224 */ /* 0x000fe400078e0207 */
[----:B------:R-:W-:Y:S02]  /*1140*/  IMAD R8, R4, R8, R213 ;  /* 0x0000000804087224 */ /* 0x000fe400078e02d5 */
[----:B------:R-:W-:Y:S02]  /*1150*/  @!P1 IMAD.MOV.U32 R7, RZ, RZ, R3 ;  /* 0x000000ffff079224 */ /* 0x000fe400078e0003 */
[----:B------:R-:W-:-:S02]  /*1160*/  IMAD R2, R10, R2, R215 ;  /* 0x000000020a027224 */ /* 0x000fc400078e02d7 */
[----:B------:R-:W-:Y:S02]  /*1170*/  IMAD R213, R5, R4, R8 ;  /* 0x0000000405d57224 */ /* 0x000fe400078e0208 */
[----:B------:R-:W-:Y:S02]  /*1180*/  IMAD R215, R7, R10, R2 ;  /* 0x0000000a07d77224 */ /* 0x000fe400078e0202 */
.L_x_15:
[----:B------:R-:W1:Y:S01]  /*1190*/  LDCU UR4, c[0x0][0xb30] ;  /* 0x00016600ff0477ac */ /* 0x000e620008000800 */
[----:B------:R-:W2:Y:S08]  /*11a0*/  S2UR UR37, SR_CgaCtaId ;  /* 0x00000000002579c3 */ /* 0x000eb00000008800 */
[----:B------:R-:W3:Y:S01]  /*11b0*/  LDC R102, c[0x0][0xb24] ;  /* 0x0002c900ff667b82 */ /* 0x000ee20000000800 */
[----:B-1----:R-:W-:-:S09]  /*11c0*/  UISETP.NE.AND UP1, UPT, UR4, 0x1, UPT ;  /* 0x000000010400788c */ /* 0x002fd2000bf25270 */
[----:B--2---:R-:W-:Y:S05]  /*11d0*/  BRA.U UP1, `(.L_x_16) ;  /* 0x0000000101407547 */ /* 0x004fea000b800000 */
[----:B------:R-:W1:Y:S08]  /*11e0*/  LDC.64 R4, c[0x0][0xb10] ;  /* 0x0002c400ff047b82 */ /* 0x000e700000000a00 */
[----:B------:R-:W2:Y:S08]  /*11f0*/  LDC.64 R2, c[0x0][0xb18] ;  /* 0x0002c600ff027b82 */ /* 0x000eb00000000a00 */
[----:B------:R-:W4:Y:S08]  /*1200*/  LDC R6, c[0x0][0xb20] ;  /* 0x0002c800ff067b82 */ /* 0x000f300000000800 */
[----:B------:R-:W3:Y:S01]  /*1210*/  LDC R8, c[0x0][0xb0c] ;  /* 0x0002c300ff087b82 */ /* 0x000ee20000000800 */
[----:B-1----:R-:W-:-:S05]  /*1220*/  IMAD.HI.U32 R4, R215, R4, RZ ;  /* 0x00000004d7047227 */ /* 0x002fca00078e00ff */
[----:B------:R-:W-:Y:S01]  /*1230*/  SHF.R.U32.HI R4, RZ, R5, R4 ;  /* 0x00000005ff047219 */ /* 0x000fe20000011604 */
[----:B--2---:R-:W-:Y:S01]  /*1240*/  IMAD.HI.U32 R3, R213, R3, RZ ;  /* 0x00000003d5037227 */ /* 0x004fe200078e00ff */
[----:B------:R-:W-:-:S04]  /*1250*/  ISETP.NE.AND P0, PT, R2, 0x1, PT ;  /* 0x000000010200780c */ /* 0x000fc80003f05270 */
[----:B----4-:R-:W-:-:S04]  /*1260*/  SHF.R.U32.HI R6, RZ, R6, R3 ;  /* 0x00000006ff067219 */ /* 0x010fc80000011603 */
[----:B------:R-:W-:Y:S02]  /*1270*/  SEL R3, R213, R6, !P0 ;  /* 0x00000006d5037207 */ /* 0x000fe40004000000 */
[----:B---3--:R-:W-:-:S04]  /*1280*/  ISETP.NE.AND P1, PT, R8, 0x1, PT ;  /* 0x000000010800780c */ /* 0x008fc80003f25270 */
[----:B------:R-:W-:-:S05]  /*1290*/  SEL R4, R215, R4, !P1 ;  /* 0x00000004d7047207 */ /* 0x000fca0004800000 */
[----:B------:R-:W-:Y:S02]  /*12a0*/  IMAD.IADD R5, R3, 0x1, -R4 ;  /* 0x0000000103057824 */ /* 0x000fe400078e0a04 */
[----:B------:R-:W-:Y:S02]  /*12b0*/  IMAD.IADD R3, R4, 0x1, -R3 ;  /* 0x0000000104037824 */ /* 0x000fe400078e0a03 */
[----:B------:R-:W-:Y:S02]  /*12c0*/  IMAD R215, R5, R8, R215 ;  /* 0x0000000805d77224 */ /* 0x000fe400078e02d7 */
[----:B------:R-:W-:-:S07]  /*12d0*/  IMAD R213, R3, R2, R213 ;  /* 0x0000000203d57224 */ /* 0x000fce00078e02d5 */
.L_x_16:
[----:B------:R-:W-:Y:S01]  /*12e0*/  BAR.SYNC.DEFER_BLOCKING 0x0 ;  /* 0x0000000000007b1d */ /* 0x000fe20000010000 */
[----:B------:R-:W-:Y:S01]  /*12f0*/  UISETP.NE.AND UP1, UPT, UR8, 0x2, UPT ;  /* 0x000000020800788c */ /* 0x000fe2000bf25270 */
[----:B------:R-:W-:Y:S02]  /*1300*/  ISETP.NE.OR P5, PT, R0, 0x2, !P5 ;  /* 0x000000020000780c */ /* 0x000fe40006fa5670 */
[----:B------:R-:W-:-:S06]  /*1310*/  LOP3.LUT R2, R223, 0x1f, RZ, 0xc0, !PT ;  /* 0x0000001fdf027812 */ /* 0x000fcc00078ec0ff */
[----:B------:R-:W-:Y:S05]  /*1320*/  BRA.U UP1, `(.L_x_17) ;  /* 0x0000001101947547 */ /* 0x000fea000b800000 */
[----:B------:R-:W1:Y:S01]  /*1330*/  LDCU UR15, c[0x0][0x38c] ;  /* 0x00007180ff0f77ac */ /* 0x000e620008000800 */
[----:B------:R-:W2:Y:S01]  /*1340*/  LDC R9, c[0x0][0x370] ;  /* 0x0000dc00ff097b82 */ /* 0x000ea20000000800 */
[----:B------:R-:W-:Y:S01]  /*1350*/  PLOP3.LUT P1, PT, PT, PT, UP2, 0x80, 0x8 ;  /* 0x000000000008781c */ /* 0x000fe20003f2f028 */
[----:B------:R-:W-:Y:S01]  /*1360*/  HFMA2 R12, -RZ, RZ, 0, 0 ;  /* 0x00000000ff0c7431 */ /* 0x000fe200000001ff */
[----:B------:R-:W-:Y:S01]  /*1370*/  ISETP.EQ.OR P4, PT, R2, RZ, P5 ;  /* 0x000000ff0200720c */ /* 0x000fe20002f82670 */
[----:B------:R-:W-:Y:S01]  /*1380*/  IMAD.MOV.U32 R15, RZ, RZ, 0x1 ;  /* 0x00000001ff0f7424 */ /* 0x000fe200078e00ff */
[----:B------:R-:W-:Y:S01]  /*1390*/  PLOP3.LUT P1, PT, P1, PT, PT, 0x8, 0x80 ;  /* 0x000000000080781c */ /* 0x000fe20000f2e170 */
[----:B------:R-:W-:Y:S01]  /*13a0*/  IMAD.MOV.U32 R14, RZ, RZ, RZ ;  /* 0x000000ffff0e7224 */ /* 0x000fe200078e00ff */
[----:B------:R-:W-:Y:S01]  /*13b0*/  MOV R8, 0x1 ;  /* 0x0000000100087802 */ /* 0x000fe20000000f00 */
[----:B------:R-:W4:Y:S01]  /*13c0*/  LDC R0, c[0x0][0x374] ;  /* 0x0000dd00ff007b82 */ /* 0x000f220000000800 */
[----:B------:R-:W-:Y:S01]  /*13d0*/  IMAD.MOV.U32 R10, RZ, RZ, RZ ;  /* 0x000000ffff0a7224 */ /* 0x000fe200078e00ff */
[----:B------:R-:W2:Y:S01]  /*13e0*/  LDCU.64 UR30, c[0x0][0x348] ;  /* 0x00006900ff1e77ac */ /* 0x000ea20008000a00 */
[----:B------:R-:W-:Y:S01]  /*13f0*/  UMOV UR13, URZ ;  /* 0x000000ff000d7c82 */ /* 0x000fe20008000000 */
[----:B-1----:R-:W-:-:S04]  /*1400*/  UIADD3 UR5, UPT, UPT, UR15, 0xff, URZ ;  /* 0x000000ff0f057890 */ /* 0x002fc8000fffe0ff */
[----:B------:R-:W-:-:S04]  /*1410*/  USHF.R.S32.HI UR4, URZ, 0x1f, UR5 ;  /* 0x0000001fff047899 */ /* 0x000fc80008011405 */
[----:B------:R-:W-:-:S04]  /*1420*/  ULEA.HI UR4, UR4, UR5, URZ, 0x8 ;  /* 0x0000000504047291 */ /* 0x000fc8000f8f40ff */
[----:B------:R-:W-:Y:S02]  /*1430*/  USHF.R.S32.HI UR22, URZ, 0x8, UR4 ;  /* 0x00000008ff167899 */ /* 0x000fe40008011404 */
[----:B------:R-:W-:Y:S02]  /*1440*/  UIADD3 UR4, UPT, UPT, UR15, -0x1, URZ ;  /* 0xffffffff0f047890 */ /* 0x000fe4000fffe0ff */
[----:B------:R-:W-:Y:S02]  /*1450*/  UISETP.LT.U32.AND UP0, UPT, UR22, 0x3, UPT ;  /* 0x000000031600788c */ /* 0x000fe4000bf01070 */
[----:B------:R-:W-:Y:S02]  /*1460*/  UISETP.GE.U32.AND UP1, UPT, UR4, -0x1ff, UPT ;  /* 0xfffffe010400788c */ /* 0x000fe4000bf26070 */
[----:B------:R-:W-:Y:S02]  /*1470*/  USEL UR21, UR22, 0x3, UP0 ;  /* 0x0000000316157887 */ /* 0x000fe40008000000 */
[----:B------:R-:W-:-:S02]  /*1480*/  UIADD3 UR15, UPT, UPT, UR15, 0x1fe, URZ ;  /* 0x000001fe0f0f7890 */ /* 0x000fc4000fffe0ff */
[----:B------:R-:W-:Y:S02]  /*1490*/  UIADD3 UR7, UPT, UPT, UR21, -0x1, URZ ;  /* 0xffffffff15077890 */ /* 0x000fe4000fffe0ff */
[----:B------:R-:W-:-:S03]  /*14a0*/  UIADD3 UR14, UPT, UPT, UR22, -UR21, URZ ;  /* 0x80000015160e7290 */ /* 0x000fc6000fffe0ff */
[----:B------:R-:W-:-:S04]  /*14b0*/  @UP1 UIADD3 UR7, UPT, UPT, UR21, URZ, URZ ;  /* 0x000000ff15071290 */ /* 0x000fc8000fffe0ff */
[----:B--2---:R-:W-:-:S12]  /*14c0*/  UIADD3 UR7, UPT, UPT, UR7, 0x1, URZ ;  /* 0x0000000107077890 */ /* 0x004fd8000fffe0ff */
.L_x_35:
[----:B------:R-:W-:Y:S01]  /*14d0*/  UISETP.NE.AND UP0, UPT, UR37, URZ, UPT ;  /* 0x000000ff2500728c */ /* 0x000fe2000bf05270 */
[----:B------:R-:W1:Y:S08]  /*14e0*/  S2UR UR37, SR_CgaCtaId ;  /* 0x00000000002579c3 */ /* 0x000e700000008800 */
[----:B------:R-:W-:Y:S05]  /*14f0*/  BRA.U UP0, `(.L_x_18) ;  /* 0x0000000100347547 */ /* 0x000fea000b800000 */
[----:B------:R-:W2:Y:S01]  /*1500*/  S2R R2, SR_CgaCtaId ;  /* 0x0000000000027919 */ /* 0x000ea20000008800 */
[----:B------:R-:W-:-:S04]  /*1510*/  MOV R3, 0x400 ;  /* 0x0000040000037802 */ /* 0x000fc80000000f00 */
[----:B--2---:R-:W-:Y:S02]  /*1520*/  LEA R3, R2, R3, 0x18 ;  /* 0x0000000302037211 */ /* 0x004fe400078ec0ff */
[----:B------:R-:W-:-:S03]  /*1530*/  SHF.L.U32 R2, R8, 0x1f, RZ ;  /* 0x0000001f08027819 */ /* 0x000fc600000006ff */
[----:B------:R-:W-:-:S04]  /*1540*/  IMAD R3, R10, 0x8, R3 ;  /* 0x000000080a037824 */ /* 0x000fc800078e0203 */
[----:B------:R-:W2:Y:S02]  /*1550*/  SYNCS.PHASECHK.TRANS64.TRYWAIT P0, [R3+URZ+0xc0], R2 ;  /* 0x0000c002030075a7 */ /* 0x000ea400080011ff */
[----:B--2---:R-:W-:Y:S05]  /*1560*/  @!P0 BRA `(.L_x_19) ;  /* 0x0000006000e48947 */ /* 0x004fea0003800000 */
.L_x_96:
[----:B------:R-:W-:Y:S01]  /*1570*/  VIADD R10, R10, 0x1 ;  /* 0x000000010a0a7836 */ /* 0x000fe20000000000 */
[----:B------:R2:W-:Y:S04]  /*1580*/  SYNCS.ARRIVE.TRANS64.A1T0 RZ, [R3+URZ+0xb0], RZ ;  /* 0x0000b0ff03ff79a7 */ /* 0x0005e800081000ff */
[----:B------:R-:W-:-:S04]  /*1590*/  ISETP.NE.AND P0, PT, R10, 0x2, PT ;  /* 0x000000020a00780c */ /* 0x000fc80003f05270 */
[----:B------:R-:W-:Y:S02]  /*15a0*/  SEL R10, R10, RZ, P0 ;  /* 0x000000ff0a0a7207 */ /* 0x000fe40000000000 */
[----:B--2---:R-:W-:-:S04]  /*15b0*/  SEL R3, RZ, 0x1, P0 ;  /* 0x00000001ff037807 */ /* 0x004fc80000000000 */
[----:B------:R-:W-:-:S07]  /*15c0*/  LOP3.LUT R8, R8, R3, RZ, 0x3c, !PT ;  /* 0x0000000308087212 */ /* 0x000fce00078e3cff */
.L_x_18:
[----:B------:R-:W-:Y:S01]  /*15d0*/  UMOV UR4, 0x400 ;  /* 0x0000040000047882 */ /* 0x000fe20000000000 */
[----:B------:R-:W-:Y:S01]  /*15e0*/  SHF.L.U32 R2, R15, 0x1f, RZ ;  /* 0x0000001f0f027819 */ /* 0x000fe200000006ff */
[----:B-1----:R-:W-:Y:S01]  /*15f0*/  ULEA UR4, UR37, UR4, 0x18 ;  /* 0x0000000425047291 */ /* 0x002fe2000f8ec0ff */
[----:B------:R-:W-:Y:S01]  /*1600*/  R2UR UR35, R215 ;  /* 0x00000000d72372ca */ /* 0x000fe200000e0000 */
[----:B------:R-:W-:Y:S01]  /*1610*/  UISETP.GE.U32.AND UP0, UPT, UR15, 0x1ff, UPT ;  /* 0x000001ff0f00788c */ /* 0x000fe2000bf06070 */
[----:B------:R-:W-:Y:S01]  /*1620*/  R2UR UR19, R213 ;  /* 0x00000000d51372ca */ /* 0x000fe200000e0000 */
[----:B------:R-:W-:Y:S01]  /*1630*/  ULEA UR5, UR13, UR4, 0x3 ;  /* 0x000000040d057291 */ /* 0x000fe2000f8e18ff */
[----:B------:R-:W-:-:S08]  /*1640*/  UMOV UR23, URZ ;  /* 0x000000ff00177c82 */ /* 0x000fd00008000000 */
[----:B------:R1:W2:Y:S01]  /*1650*/  SYNCS.PHASECHK.TRANS64.TRYWAIT P0, [UR5+0x18], R2 ;  /* 0x00001802ff0075a7 */ /* 0x0002a20008001105 */
[----:B------:R-:W-:Y:S02]  /*1660*/  USHF.L.U32 UR35, UR35, 0x7, URZ ;  /* 0x0000000723237899 */ /* 0x000fe400080006ff */
[----:B------:R-:W-:Y:S01]  /*1670*/  UIMAD UR19, UR19, 0x60, URZ ;  /* 0x00000060131378a4 */ /* 0x000fe2000f8e02ff */
[----:B------:R-:W-:Y:S11]  /*1680*/  BRA.U !UP0, `(.L_x_20) ;  /* 0x0000000108d87547 */ /* 0x000ff6000b800000 */
[----:B------:R-:W-:Y:S01]  /*1690*/  UMOV UR29, URZ ;  /* 0x000000ff001d7c82 */ /* 0x000fe20008000000 */
[----:B------:R-:W-:-:S05]  /*16a0*/  UMOV UR6, UR13 ;  /* 0x0000000d00067c82 */ /* 0x000fca0008000000 */
.L_x_25:
[----:B--2---:R-:W-:Y:S01]  /*16b0*/  @!P5 MOV R3, 0xe000 ;  /* 0x0000e0000003d802 */ /* 0x004fe20000000f00 */
[----:B-1----:R-:W-:Y:S01]  /*16c0*/  ULEA UR33, UR6, UR4, 0x3 ;  /* 0x0000000406217291 */ /* 0x002fe2000f8e18ff */
[----:B--2---:R-:W-:Y:S11]  /*16d0*/  @P0 BRA `(.L_x_21) ;  /* 0x00000000000c0947 */ /* 0x004ff60003800000 */
[----:B------:R-:W-:Y:S04]  /*16e0*/  SHF.L.U32 R5, R15, 0x1f, RZ ;  /* 0x0000001f0f057819 */ /* 0x000fe800000006ff */
[----:B------:R-:W2:Y:S02]  /*16f0*/  SYNCS.PHASECHK.TRANS64.TRYWAIT P0, [UR33+0x18], R5 ;  /* 0x00001805ff0075a7 */ /* 0x000ea40008001121 */
[----:B--2---:R-:W-:Y:S05]  /*1700*/  @!P0 BRA `(.L_x_22) ;  /* 0x0000006000908947 */ /* 0x004fea0003800000 */
.L_x_21:
[----:B------:R2:W-:Y:S01]  /*1710*/  @!P5 SYNCS.ARRIVE.TRANS64 RZ, [UR33], R3 ;  /* 0x00000003ffffd9a7 */ /* 0x0005e20008000021 */
[----:B------:R-:W-:Y:S04]  /*1720*/  BSSY.RECONVERGENT B0, `(.L_x_23) ;  /* 0x0000003000007945 */ /* 0x000fe80003800200 */
[----:B------:R-:W-:Y:S05]  /*1730*/  @P4 BRA `(.L_x_24) ;  /* 0x0000000000044947 */ /* 0x000fea0003800000 */
[----:B------:R-:W-:Y:S05]  /*1740*/  BPT.TRAP 0x1 ;  /* 0x000000040000795c */ /* 0x000fea0000300000 */
.L_x_24:
[----:B------:R-:W-:Y:S05]  /*1750*/  BSYNC.RECONVERGENT B0 ;  /* 0x0000000000007941 */ /* 0x000fea0003800200 */
.L_x_23:
[----:B------:R-:W-:Y:S02]  /*1760*/  UIADD3 UR13, UPT, UPT, UR6, 0x1, URZ ;  /* 0x00000001060d7890 */ /* 0x000fe4000fffe0ff */
[----:B------:R-:W-:Y:S02]  /*1770*/  UIADD3 UR42, UP1, UPT, UR30, 0x80, URZ ;  /* 0x000000801e2a7890 */ /* 0x000fe4000ff3e0ff */
[----:B------:R-:W-:Y:S02]  /*1780*/  UISETP.NE.AND UP0, UPT, UR13, 0x3, UPT ;  /* 0x000000030d00788c */ /* 0x000fe4000bf05270 */
[----:B------:R-:W-:Y:S02]  /*1790*/  ULEA UR24, UR6, UR4, 0xf ;  /* 0x0000000406187291 */ /* 0x000fe4000f8e78ff */
[----:B------:R-:W-:Y:S02]  /*17a0*/  USEL UR9, URZ, 0x1, UP0 ;  /* 0x00000001ff097887 */ /* 0x000fe40008000000 */
[----:B------:R-:W-:Y:S02]  /*17b0*/  USEL UR13, UR13, URZ, UP0 ;  /* 0x000000ff0d0d7287 */ /* 0x000fe40008000000 */
[----:B------:R-:W-:Y:S02]  /*17c0*/  USHF.L.U32 UR34, UR29, 0x8, URZ ;  /* 0x000000081d227899 */ /* 0x000fe400080006ff */
[----:B------:R-:W-:Y:S01]  /*17d0*/  ULEA UR8, UR13, UR4, 0x3 ;  /* 0x000000040d087291 */ /* 0x000fe2000f8e18ff */
[----:B------:R-:W-:Y:S01]  /*17e0*/  LOP3.LUT R15, R15, UR9, RZ, 0x3c, !PT ;  /* 0x000000090f0f7c12 */ /* 0x000fe2000f8e3cff */
[----:B------:R-:W-:Y:S02]  /*17f0*/  UIADD3.X UR43, UPT, UPT, URZ, UR31, URZ, UP1, !UPT ;  /* 0x0000001fff2b7290 */ /* 0x000fe40008ffe4ff */
[----:B------:R-:W-:Y:S01]  /*1800*/  UIADD3 UR32, UPT, UPT, UR24, 0x6300, URZ ;  /* 0x0000630018207890 */ /* 0x000fe2000fffe0ff */
[----:B-1----:R-:W-:Y:S01]  /*1810*/  SHF.L.U32 R2, R15, 0x1f, RZ ;  /* 0x0000001f0f027819 */ /* 0x002fe200000006ff */
[----:B------:R-:W-:Y:S01]  /*1820*/  UIADD3 UR26, UPT, UPT, UR34, 0x80, URZ ;  /* 0x00000080221a7890 */ /* 0x000fe2000fffe0ff */
[----:B------:R-:W-:Y:S02]  /*1830*/  UMOV UR40, 0x0 ;  /* 0x0000000000287882 */ /* 0x000fe40000000000 */
[----:B------:R1:W1:Y:S01]  /*1840*/  SYNCS.PHASECHK.TRANS64.TRYWAIT P0, [UR8+0x18], R2 ;  /* 0x00001802ff0075a7 */ /* 0x0002620008001108 */
[----:B------:R-:W-:Y:S01]  /*1850*/  UMOV UR41, 0x10000000 ;  /* 0x1000000000297882 */ /* 0x000fe20000000000 */
[----:B------:R-:W-:Y:S02]  /*1860*/  UIADD3 UR24, UPT, UPT, UR24, 0xa300, URZ ;  /* 0x0000a30018187890 */ /* 0x000fe4000fffe0ff */
[----:B------:R1:W-:Y:S01]  /*1870*/  UTMALDG.3D [UR32], [UR42], desc[UR40] ;  /* 0x000028202a0075b4 */ /* 0x0003e20008011000 */
[----:B------:R-:W-:Y:S02]  /*1880*/  UIADD3 UR38, UP0, UPT, UR30, 0x180, URZ ;  /* 0x000001801e267890 */ /* 0x000fe4000ff1e0ff */
[----:B------:R-:W-:Y:S01]  /*1890*/  UIMAD UR5, UR6, 0x6000, UR4 ;  /* 0x00006000060578a4 */ /* 0x000fe2000f8e0204 */
[----:B------:R-:W-:Y:S01]  /*18a0*/  UMOV UR25, UR33 ;  /* 0x0000002100197c82 */ /* 0x000fe20008000000 */
[----:B------:R-:W-:Y:S01]  /*18b0*/  UMOV UR27, UR35 ;  /* 0x00000023001b7c82 */ /* 0x000fe20008000000 */
[----:B------:R-:W-:Y:S01]  /*18c0*/  UMOV UR28, UR36 ;  /* 0x00000024001c7c82 */ /* 0x000fe20008000000 */
[----:B------:R-:W-:Y:S01]  /*18d0*/  UIADD3.X UR39, UPT, UPT, URZ, UR31, URZ, UP0, !UPT ;  /* 0x0000001fff277290 */ /* 0x000fe200087fe4ff */
[----:B------:R1:W-:Y:S01]  /*18e0*/  UTMALDG.3D [UR24], [UR42], desc[UR40] ;  /* 0x000028182a0075b4 */ /* 0x0003e20008011000 */
[----:B------:R-:W-:Y:S01]  /*18f0*/  UIADD3 UR16, UPT, UPT, UR5, 0x1e300, URZ ;  /* 0x0001e30005107890 */ /* 0x000fe2000fffe0ff */
[----:B------:R-:W-:Y:S01]  /*1900*/  UMOV UR17, UR33 ;  /* 0x0000002100117c82 */ /* 0x000fe20008000000 */
[----:B------:R-:W-:Y:S01]  /*1910*/  UMOV UR20, UR36 ;  /* 0x0000002400147c82 */ /* 0x000fe20008000000 */
[----:B------:R-:W-:Y:S01]  /*1920*/  UMOV UR18, UR34 ;  /* 0x0000002200127c82 */ /* 0x000fe20008000000 */
[----:B------:R-:W-:Y:S01]  /*1930*/  UIADD3 UR8, UPT, UPT, UR5, 0x21300, URZ ;  /* 0x0002130005087890 */ /* 0x000fe2000fffe0ff */
[----:B------:R-:W-:Y:S01]  /*1940*/  UMOV UR11, UR19 ;  /* 0x00000013000b7c82 */ /* 0x000fe20008000000 */
[----:B------:R-:W-:Y:S03]  /*1950*/  UMOV UR12, UR36 ;  /* 0x00000024000c7c82 */ /* 0x000fe60008000000 */
[----:B------:R1:W-:Y:S01]  /*1960*/  UTMALDG.3D [UR16], [UR38], desc[UR40] ;  /* 0x00002810260075b4 */ /* 0x0003e20008011000 */
[----:B------:R-:W-:Y:S01]  /*1970*/  UIADD3 UR29, UPT, UPT, UR29, 0x1, URZ ;  /* 0x000000011d1d7890 */ /* 0x000fe2000fffe0ff */
[----:B------:R-:W-:Y:S01]  /*1980*/  UMOV UR9, UR33 ;  /* 0x0000002100097c82 */ /* 0x000fe20008000000 */
[----:B------:R-:W-:Y:S02]  /*1990*/  UMOV UR10, UR26 ;  /* 0x0000001a000a7c82 */ /* 0x000fe40008000000 */
[----:B------:R-:W-:Y:S01]  /*19a0*/  UISETP.NE.AND UP0, UPT, UR29, UR7, UPT ;  /* 0x000000071d00728c */ /* 0x000fe2000bf05270 */
[----:B------:R-:W-:Y:S01]  /*19b0*/  UMOV UR23, UR7 ;  /* 0x0000000700177c82 */ /* 0x000fe20008000000 */
[----:B------:R1:W-:Y:S01]  /*19c0*/  UTMALDG.3D [UR8], [UR38], desc[UR40] ;  /* 0x00002808260075b4 */ /* 0x0003e20008011000 */
[----:B------:R-:W-:Y:S06]  /*19d0*/  UMOV UR6, UR13 ;  /* 0x0000000d00067c82 */ /* 0x000fec0008000000 */
[----:B------:R-:W-:Y:S05]  /*19e0*/  BRA.U UP0, `(.L_x_25) ;  /* 0xfffffffd00307547 */ /* 0x000fea000b83ffff */
.L_x_20:
[----:B------:R-:W-:Y:S01]  /*19f0*/  ULEA UR5, UR13, UR4, 0x3 ;  /* 0x000000040d057291 */ /* 0x000fe2000f8e18ff */
[----:B-1----:R-:W-:Y:S01]  /*1a00*/  SHF.L.U32 R2, R15, 0x1f, RZ ;  /* 0x0000001f0f027819 */ /* 0x002fe200000006ff */
[----:B------:R-:W-:Y:S01]  /*1a10*/  @!P1 SYNCS.ARRIVE.TRANS64.A1T0 RZ, [UR4+0x48], RZ ;  /* 0x000048ffffff99a7 */ /* 0x000fe20008100004 */
[----:B------:R-:W-:-:S06]  /*1a20*/  UISETP.GT.AND UP0, UPT, UR22, UR21, UPT ;  /* 0x000000151600728c */ /* 0x000fcc000bf04270 */
[----:B--2---:R1:W2:Y:S03]  /*1a30*/  SYNCS.PHASECHK.TRANS64.TRYWAIT P0, [UR5+0x18], R2 ;  /* 0x00001802ff0075a7 */ /* 0x0042a60008001105 */
[----:B------:R-:W-:Y:S05]  /*1a40*/  BRA.U !UP0, `(.L_x_26) ;  /* 0x0000000108d47547 */ /* 0x000fea000b800000 */
[----:B------:R-:W-:Y:S01]  /*1a50*/  UIADD3 UR29, UPT, UPT, UR14, UR23, URZ ;  /* 0x000000170e1d7290 */ /* 0x000fe2000fffe0ff */
[----:B------:R-:W-:-:S11]  /*1a60*/  UMOV UR6, UR13 ;  /* 0x0000000d00067c82 */ /* 0x000fd60008000000 */
.L_x_31:
[----:B--2---:R-:W-:Y:S01]  /*1a70*/  @!P5 MOV R3, 0xe000 ;  /* 0x0000e0000003d802 */ /* 0x004fe20000000f00 */
[----:B-1----:R-:W-:Y:S01]  /*1a80*/  ULEA UR33, UR6, UR4, 0x3 ;  /* 0x0000000406217291 */ /* 0x002fe2000f8e18ff */
[----:B--2---:R-:W-:Y:S11]  /*1a90*/  @P0 BRA `(.L_x_27) ;  /* 0x00000000000c0947 */ /* 0x004ff60003800000 */
[----:B------:R-:W-:Y:S04]  /*1aa0*/  SHF.L.U32 R5, R15, 0x1f, RZ ;  /* 0x0000001f0f057819 */ /* 0x000fe800000006ff */
[----:B------:R-:W2:Y:S02]  /*1ab0*/  SYNCS.PHASECHK.TRANS64.TRYWAIT P0, [UR33+0x18], R5 ;  /* 0x00001805ff0075a7 */ /* 0x000ea40008001121 */
[----:B--2---:R-:W-:Y:S05]  /*1ac0*/  @!P0 BRA `(.L_x_28) ;  /* 0x0000005c00b88947 */ /* 0x004fea0003800000 */
.L_x_27:
[----:B------:R2:W-:Y:S01]  /*1ad0*/  @!P5 SYNCS.ARRIVE.TRANS64 RZ, [UR33], R3 ;  /* 0x00000003ffffd9a7 */ /* 0x0005e20008000021 */
[----:B------:R-:W-:Y:S04]  /*1ae0*/  BSSY.RECONVERGENT B0, `(.L_x_29) ;  /* 0x0000003000007945 */ /* 0x000fe80003800200 */
[----:B------:R-:W-:Y:S05]  /*1af0*/  @P4 BRA `(.L_x_30) ;  /* 0x0000000000044947 */ /* 0x000fea0003800000 */
[----:B------:R-:W-:Y:S05]  /*1b00*/  BPT.TRAP 0x1 ;  /* 0x000000040000795c */ /* 0x000fea0000300000 */
.L_x_30:
[----:B------:R-:W-:Y:S05]  /*1b10*/  BSYNC.RECONVERGENT B0 ;  /* 0x0000000000007941 */ /* 0x000fea0003800200 */
.L_x_29:
        /* <DEDUP_REMOVED lines=12> */
[----:B------:R-:W-:Y:S01]  /*1be0*/  UMOV UR40, 0x0 ;  /* 0x0000000000287882 */ /* 0x000fe20000000000 */
[----:B------:R-:W-:Y:S01]  /*1bf0*/  UMOV UR41, 0x10000000 ;  /* 0x1000000000297882 */ /* 0x000fe20000000000 */
[----:B------:R-:W-:Y:S01]  /*1c00*/  UIADD3 UR26, UPT, UPT, UR34, 0x80, URZ ;  /* 0x00000080221a7890 */ /* 0x000fe2000fffe0ff */
[----:B------:R1:W1:Y:S01]  /*1c10*/  SYNCS.PHASECHK.TRANS64.TRYWAIT P0, [UR8+0x18], R2 ;  /* 0x00001802ff0075a7 */ /* 0x0002620008001108 */
[----:B------:R-:W-:Y:S02]  /*1c20*/  UIADD3 UR24, UPT, UPT, UR24, 0xa300, URZ ;  /* 0x0000a30018187890 */ /* 0x000fe4000fffe0ff */
[----:B------:R-:W-:Y:S01]  /*1c30*/  UIADD3 UR38, UP0, UPT, UR30, 0x180, URZ ;  /* 0x000001801e267890 */ /* 0x000fe2000ff1e0ff */
[----:B------:R1:W-:Y:S01]  /*1c40*/  UTMALDG.3D [UR32], [UR42], desc[UR40] ;  /* 0x000028202a0075b4 */ /* 0x0003e20008011000 */
        /* <DEDUP_REMOVED lines=14> */
[----:B------:R-:W-:Y:S01]  /*1d30*/  UMOV UR9, UR33 ;  /* 0x0000002100097c82 */ /* 0x000fe20008000000 */
[----:B------:R-:W-:Y:S01]  /*1d40*/  UMOV UR10, UR26 ;  /* 0x0000001a000a7c82 */ /* 0x000fe20008000000 */
[----:B------:R-:W-:Y:S01]  /*1d50*/  UIADD3 UR23, UPT, UPT, UR23, 0x1, URZ ;  /* 0x0000000117177890 */ /* 0x000fe2000fffe0ff */
[----:B------:R-:W-:Y:S03]  /*1d60*/  UMOV UR6, UR13 ;  /* 0x0000000d00067c82 */ /* 0x000fe60008000000 */
[----:B------:R-:W-:Y:S01]  /*1d70*/  UISETP.NE.AND UP0, UPT, UR23, UR29, UPT ;  /* 0x0000001d1700728c */ /* 0x000fe2000bf05270 */
[----:B------:R1:W-:Y:S08]  /*1d80*/  UTMALDG.3D [UR8], [UR38], desc[UR40] ;  /* 0x00002808260075b4 */ /* 0x0003f00008011000 */
[----:B------:R-:W-:Y:S05]  /*1d90*/  BRA.U UP0, `(.L_x_31) ;  /* 0xfffffffd00347547 */ /* 0x000fea000b83ffff */
.L_x_26:
[----:B-1----:R-:W-:Y:S01]  /*1da0*/  LEA R2, R14, UR4, 0x3 ;  /* 0x000000040e027c11 */ /* 0x002fe2000f8e18ff */
[----:B------:R-:W-:Y:S01]  /*1db0*/  NOP ;  /* 0x0000000000007918 */ /* 0x000fe20000000000 */
[----:B--2---:R-:W-:Y:S02]  /*1dc0*/  SHF.L.U32 R3, R12, 0x1f, RZ ;  /* 0x0000001f0c037819 */ /* 0x004fe400000006ff */
[----:B------:R-:W-:Y:S02]  /*1dd0*/  LEA R4, R14, UR4, 0x4 ;  /* 0x000000040e047c11 */ /* 0x000fe4000f8e20ff */
[----:B------:R-:W1:Y:S02]  /*1de0*/  SYNCS.PHASECHK.TRANS64.TRYWAIT P0, [R2+URZ+0x50], R3 ;  /* 0x00005003020075a7 */ /* 0x000e6400080011ff */
[----:B-1----:R-:W-:Y:S05]  /*1df0*/  @!P0 BRA `(.L_x_32) ;  /* 0x0000005c00048947 */ /* 0x002fea0003800000 */
.L_x_99:
[----:B------:R-:W2:Y:S01]  /*1e00*/  LDS.128 R4, [R4+0xe0] ;  /* 0x0000e00004047984 */ /* 0x000ea20000000c00 */
[----:B---3--:R-:W-:Y:S01]  /*1e10*/  ISETP.GE.AND P0, PT, R102, 0x1, PT ;  /* 0x000000016600780c */ /* 0x008fe20003f06270 */
[----:B-1----:R-:W-:Y:S01]  /*1e20*/  VIADD R2, R2, 0x60 ;  /* 0x0000006002027836 */ /* 0x002fe20000000000 */
[----:B------:R-:W-:Y:S01]  /*1e30*/  @!PT LDS RZ, [RZ] ;  /* 0x00000000fffff984 */ /* 0x000fe20000000800 */
[----:B------:R-:W-:Y:S01]  /*1e40*/  @!PT LDS RZ, [RZ] ;  /* 0x00000000fffff984 */ /* 0x000fe20000000800 */
[----:B------:R-:W-:Y:S01]  /*1e50*/  @!PT LDS RZ, [RZ] ;  /* 0x00000000fffff984 */ /* 0x000fe20000000800 */
[----:B------:R-:W-:Y:S01]  /*1e60*/  @!PT LDS RZ, [RZ] ;  /* 0x00000000fffff984 */ /* 0x000fe20000000800 */
[----:B------:R1:W-:Y:S06]  /*1e70*/  MEMBAR.ALL.CTA ;  /* 0x0000000000007992 */ /* 0x0003ec0000008000 */
[----:B-1----:R-:W1:Y:S01]  /*1e80*/  FENCE.VIEW.ASYNC.S ;  /* 0x00000000000073c6 */ /* 0x002e620000000000 */
[----:B------:R-:W-:-:S04]  /*1e90*/  PRMT R2, RZ, 0x654, R2 ;  /* 0x00000654ff027816 */ /* 0x000fc80000000002 */
[----:B-1----:R1:W-:Y:S01]  /*1ea0*/  SYNCS.ARRIVE.TRANS64.RED.A1T0 RZ, [R2+URZ], RZ ;  /* 0x000000ff02ff79a7 */ /* 0x0023e200081004ff */
[----:B--2---:R-:W-:-:S13]  /*1eb0*/  LOP3.LUT P2, RZ, R6, 0x1, RZ, 0xc0, !PT ;  /* 0x0000000106ff7812 */ /* 0x004fda000784c0ff */
[----:B------:R-:W-:Y:S01]  /*1ec0*/  @P2 SHF.R.U32.HI R3, RZ, 0x10, R5 ;  /* 0x00000010ff032819 */ /* 0x000fe20000011605 */
[----:B------:R-:W-:Y:S01]  /*1ed0*/  VOTEU.ANY UP0, P2 ;  /* 0x0000000000ff7886 */ /* 0x000fe20001000100 */
[----:B------:R-:W-:Y:S02]  /*1ee0*/  @P2 MOV R13, R4 ;  /* 0x00000004000d2202 */ /* 0x000fe40000000f00 */
[----:B------:R-:W-:Y:S02]  /*1ef0*/  @P2 R2UR.BROADCAST UR5, R3 ;  /* 0x00000000030522ca */ /* 0x000fe400008e0000 */
[----:B------:R-:W-:-:S11]  /*1f00*/  @P2 LOP3.LUT R11, R5, 0xffff, RZ, 0xc0, !PT ;  /* 0x0000ffff050b2812 */ /* 0x000fd600078ec0ff */
[----:B------:R-:W-:Y:S01]  /*1f10*/  @UP0 UMOV UR36, UR5 ;  /* 0x0000000500240c82 */ /* 0x000fe20008000000 */
[----:B-1----:R-:W-:Y:S05]  /*1f20*/  @!P0 BRA `(.L_x_33) ;  /* 0x0000000000b88947 */ /* 0x002fea0003800000 */
[----:B------:R-:W4:Y:S01]  /*1f30*/  LDC.64 R4, c[0x0][0xb18] ;  /* 0x0002c600ff047b82 */ /* 0x000f220000000a00 */
[----:B------:R-:W-:-:S07]  /*1f40*/  ISETP.NE.AND P3, PT, R102, 0x1, PT ;  /* 0x000000016600780c */ /* 0x000fce0003f65270 */
[----:B------:R-:W1:Y:S08]  /*1f50*/  LDC.64 R6, c[0x0][0xb10] ;  /* 0x0002c400ff067b82 */ /* 0x000e700000000a00 */
[----:B------:R-:W2:Y:S08]  /*1f60*/  LDC R16, c[0x0][0xb20] ;  /* 0x0002c800ff107b82 */ /* 0x000eb00000000800 */
[----:B------:R-:W3:Y:S01]  /*1f70*/  LDC R18, c[0x0][0xb0c] ;  /* 0x0002c300ff127b82 */ /* 0x000ee20000000800 */
[----:B----4-:R-:W-:Y:S01]  /*1f80*/  IMAD.HI.U32 R17, R0, R5, RZ ;  /* 0x0000000500117227 */ /* 0x010fe200078e00ff */
[----:B------:R-:W-:-:S03]  /*1f90*/  ISETP.NE.AND P0, PT, R4, 0x1, PT ;  /* 0x000000010400780c */ /* 0x000fc60003f05270 */
[----:B------:R-:W-:-:S03]  /*1fa0*/  IMAD.HI.U32 R5, R11, R5, RZ ;  /* 0x000000050b057227 */ /* 0x000fc600078e00ff */
[----:B------:R-:W4:Y:S01]  /*1fb0*/  LDC.64 R2, c[0x0][0xb28] ;  /* 0x0002ca00ff027b82 */ /* 0x000f220000000a00 */
[----:B-1----:R-:W-:-:S04]  /*1fc0*/  IMAD.HI.U32 R20, R9, R6, RZ ;  /* 0x0000000609147227 */ /* 0x002fc800078e00ff */
[----:B------:R-:W-:Y:S01]  /*1fd0*/  IMAD.HI.U32 R22, R13, R6, RZ ;  /* 0x000000060d167227 */ /* 0x000fe200078e00ff */
[----:B------:R-:W-:Y:S02]  /*1fe0*/  SHF.R.U32.HI R20, RZ, R7, R20 ;  /* 0x00000007ff147219 */ /* 0x000fe40000011614 */
[-C--:B--2---:R-:W-:Y:S02]  /*1ff0*/  SHF.R.U32.HI R17, RZ, R16.reuse, R17 ;  /* 0x00000010ff117219 */ /* 0x084fe40000011611 */
[----:B------:R-:W-:Y:S02]  /*2000*/  SHF.R.U32.HI R16, RZ, R16, R5 ;  /* 0x00000010ff107219 */ /* 0x000fe40000011605 */
[----:B------:R-:W-:Y:S02]  /*2010*/  SEL R17, R0, R17, !P0 ;  /* 0x0000001100117207 */ /* 0x000fe40004000000 */
[----:B------:R-:W-:Y:S02]  /*2020*/  SHF.R.U32.HI R22, RZ, R7, R22 ;  /* 0x00000007ff167219 */ /* 0x000fe40000011616 */
[----:B---3--:R-:W-:-:S02]  /*2030*/  ISETP.NE.AND P1, PT, R18, 0x1, PT ;  /* 0x000000011200780c */ /* 0x008fc40003f25270 */
[----:B------:R-:W-:Y:S02]  /*2040*/  SEL R5, R11, R16, !P0 ;  /* 0x000000100b057207 */ /* 0x000fe40004000000 */
[----:B------:R-:W-:Y:S02]  /*2050*/  SEL R19, R9, R20, !P1 ;  /* 0x0000001409137207 */ /* 0x000fe40004800000 */
[----:B------:R-:W-:Y:S01]  /*2060*/  SEL R7, R13, R22, !P1 ;  /* 0x000000160d077207 */ /* 0x000fe20004800000 */
[----:B----4-:R-:W-:-:S04]  /*2070*/  IMAD.HI.U32 R20, R17, R2, RZ ;  /* 0x0000000211147227 */ /* 0x010fc800078e00ff */
        /* <DEDUP_REMOVED lines=10> */
[----:B------:R-:W-:-:S04]  /*2120*/  @!P0 IMAD.HI.U32 R16, R7, R2, RZ ;  /* 0x0000000207108227 */ /* 0x000fc800078e00ff */
[----:B------:R-:W-:Y:S01]  /*2130*/  IMAD.MOV R2, RZ, RZ, -R6 ;  /* 0x000000ffff027224 */ /* 0x000fe200078e0a06 */
[----:B------:R-:W-:-:S03]  /*2140*/  @!P0 SHF.R.U32.HI R16, RZ, R3, R16 ;  /* 0x00000003ff108219 */ /* 0x000fc60000011610 */
[----:B------:R-:W-:Y:S01]  /*2150*/  IMAD R2, R102, R2, R5 ;  /* 0x0000000266027224 */ /* 0x000fe200078e0205 */
        /* <DEDUP_REMOVED lines=11> */
.L_x_33:
[----:B------:R-:W1:Y:S02]  /*2210*/  LDCU UR5, c[0x0][0xb30] ;  /* 0x00016600ff0577ac */ /* 0x000e640008000800 */
[----:B-1----:R-:W-:-:S09]  /*2220*/  UISETP.NE.AND UP0, UPT, UR5, 0x1, UPT ;  /* 0x000000010500788c */ /* 0x002fd2000bf05270 */
[----:B------:R-:W-:Y:S05]  /*2230*/  BRA.U UP0, `(.L_x_34) ;  /* 0x0000000100407547 */ /* 0x000fea000b800000 */
[----:B------:R-:W1:Y:S08]  /*2240*/  LDC.64 R4, c[0x0][0xb10] ;  /* 0x0002c400ff047b82 */ /* 0x000e700000000a00 */
[----:B------:R-:W2:Y:S08]  /*2250*/  LDC.64 R2, c[0x0][0xb18] ;  /* 0x0002c600ff027b82 */ /* 0x000eb00000000a00 */
[----:B------:R-:W3:Y:S08]  /*2260*/  LDC R6, c[0x0][0xb20] ;  /* 0x0002c800ff067b82 */ /* 0x000ef00000000800 */
[----:B------:R-:W4:Y:S01]  /*2270*/  LDC R16, c[0x0][0xb0c] ;  /* 0x0002c300ff107b82 */ /* 0x000f220000000800 */
[----:B-1----:R-:W-:-:S05]  /*2280*/  IMAD.HI.U32 R4, R13, R4, RZ ;  /* 0x000000040d047227 */ /* 0x002fca00078e00ff */
[----:B------:R-:W-:Y:S01]  /*2290*/  SHF.R.U32.HI R4, RZ, R5, R4 ;  /* 0x00000005ff047219 */ /* 0x000fe20000011604 */
[----:B--2---:R-:W-:Y:S01]  /*22a0*/  IMAD.HI.U32 R3, R11, R3, RZ ;  /* 0x000000030b037227 */ /* 0x004fe200078e00ff */
[----:B------:R-:W-:-:S04]  /*22b0*/  ISETP.NE.AND P0, PT, R2, 0x1, PT ;  /* 0x000000010200780c */ /* 0x000fc80003f05270 */
[----:B---3--:R-:W-:-:S04]  /*22c0*/  SHF.R.U32.HI R6, RZ, R6, R3 ;  /* 0x00000006ff067219 */ /* 0x008fc80000011603 */
[----:B------:R-:W-:Y:S02]  /*22d0*/  SEL R3, R11, R6, !P0 ;  /* 0x000000060b037207 */ /* 0x000fe40004000000 */
[----:B----4-:R-:W-:-:S04]  /*22e0*/  ISETP.NE.AND P1, PT, R16, 0x1, PT ;  /* 0x000000011000780c */ /* 0x010fc80003f25270 */
[----:B------:R-:W-:-:S05]  /*22f0*/  SEL R4, R13, R4, !P1 ;  /* 0x000000040d047207 */ /* 0x000fca0004800000 */
[----:B------:R-:W-:Y:S02]  /*2300*/  IMAD.IADD R5, R3, 0x1, -R4 ;  /* 0x0000000103057824 */ /* 0x000fe400078e0a04 */
[----:B------:R-:W-:Y:S02]  /*2310*/  IMAD.IADD R3, R4, 0x1, -R3 ;  /* 0x0000000104037824 */ /* 0x000fe400078e0a03 */
[----:B------:R-:W-:Y:S02]  /*2320*/  IMAD R13, R5, R16, R13 ;  /* 0x00000010050d7224 */ /* 0x000fe400078e020d */
[----:B------:R-:W-:-:S07]  /*2330*/  IMAD R11, R3, R2, R11 ;  /* 0x00000002030b7224 */ /* 0x000fce00078e020b */
.L_x_34:
[----:B------:R-:W-:Y:S01]  /*2340*/  VIADD R14, R14, 0x1 ;  /* 0x000000010e0e7836 */ /* 0x000fe20000000000 */
[----:B------:R-:W-:Y:S01]  /*2350*/  PLOP3.LUT P1, PT, PT, PT, PT, 0x80, 0x8 ;  /* 0x000000000008781c */ /* 0x000fe20003f2f070 */
[----:B------:R-:W-:Y:S02]  /*2360*/  IMAD.IADD R215, R13, 0x1, R214 ;  /* 0x000000010dd77824 */ /* 0x000fe400078e02d6 */
[----:B------:R-:W-:Y:S01]  /*2370*/  IMAD.IADD R213, R11, 0x1, R212 ;  /* 0x000000010bd57824 */ /* 0x000fe200078e02d4 */
[----:B------:R-:W-:-:S04]  /*2380*/  ISETP.NE.AND P0, PT, R14, 0x2, PT ;  /* 0x000000020e00780c */ /* 0x000fc80003f05270 */
[----:B------:R-:W-:Y:S02]  /*2390*/  SEL R3, RZ, 0x1, P0 ;  /* 0x00000001ff037807 */ /* 0x000fe40000000000 */
[----:B------:R-:W-:Y:S02]  /*23a0*/  SEL R14, R14, RZ, P0 ;  /* 0x000000ff0e0e7207 */ /* 0x000fe40000000000 */
[----:B------:R-:W-:Y:S01]  /*23b0*/  LOP3.LUT R12, R12, R3, RZ, 0x3c, !PT ;  /* 0x000000030c0c7212 */ /* 0x000fe200078e3cff */
[----:B------:R-:W-:Y:S06]  /*23c0*/  @P2 BRA `(.L_x_35) ;  /* 0xfffffff000402947 */ /* 0x000fec000383ffff */
[----:B------:R-:W-:Y:S01]  /*23d0*/  UIADD3 UR4, UPT, UPT, UR4, 0x18, URZ ;  /* 0x0000001804047890 */ /* 0x000fe2000fffe0ff */
[----:B------:R-:W-:-:S03]  /*23e0*/  SHF.L.U32 R3, R15, 0x1f, RZ ;  /* 0x0000001f0f037819 */ /* 0x000fc600000006ff */
[----:B------:R-:W-:-:S09]  /*23f0*/  ULEA UR5, UR13, UR4, 0x3 ;  /* 0x000000040d057291 */ /* 0x000fd2000f8e18ff */
[----:B------:R-:W1:Y:S02]  /*2400*/  SYNCS.PHASECHK.TRANS64.TRYWAIT P0, [UR5], R3 ;  /* 0x00000003ff0075a7 */ /* 0x000e640008001105 */
[----:B-1----:R-:W-:Y:S05]  /*2410*/  @!P0 BRA `(.L_x_36) ;  /* 0x0000005400908947 */ /* 0x002fea0003800000 */
.L_x_101:
[----:B------:R-:W-:-:S04]  /*2420*/  UIADD3 UR6, UPT, UPT, UR13, 0x1, URZ ;  /* 0x000000010d067890 */ /* 0x000fc8000fffe0ff */
[----:B------:R-:W-:-:S04]  /*2430*/  UISETP.NE.AND UP0, UPT, UR6, 0x3, UPT ;  /* 0x000000030600788c */ /* 0x000fc8000bf05270 */
[----:B------:R-:W-:Y:S02]  /*2440*/  USEL UR7, URZ, 0x1, UP0 ;  /* 0x00000001ff077887 */ /* 0x000fe40008000000 */
[----:B------:R-:W-:-:S04]  /*2450*/  USEL UR6, UR6, URZ, UP0 ;  /* 0x000000ff06067287 */ /* 0x000fc80008000000 */
[----:B------:R-:W-:Y:S01]  /*2460*/  ULEA UR5, UR6, UR4, 0x3 ;  /* 0x0000000406057291 */ /* 0x000fe2000f8e18ff */
[----:B------:R-:W-:-:S04]  /*2470*/  LOP3.LUT R15, R15, UR7, RZ, 0x3c, !PT ;  /* 0x000000070f0f7c12 */ /* 0x000fc8000f8e3cff */
[----:B-1----:R-:W-:-:S04]  /*2480*/  SHF.L.U32 R3, R15, 0x1f, RZ ;  /* 0x0000001f0f037819 */ /* 0x002fc800000006ff */
[----:B------:R-:W1:Y:S02]  /*2490*/  SYNCS.PHASECHK.TRANS64.TRYWAIT P0, [UR5], R3 ;  /* 0x00000003ff0075a7 */ /* 0x000e640008001105 */
[----:B-1----:R-:W-:Y:S05]  /*24a0*/  @!P0 BRA `(.L_x_37) ;  /* 0x0000005400848947 */ /* 0x002fea0003800000 */
.L_x_103:
[----:B------:R-:W-:-:S04]  /*24b0*/  UIADD3 UR6, UPT, UPT, UR6, 0x1, URZ ;  /* 0x0000000106067890 */ /* 0x000fc8000fffe0ff */
[----:B------:R-:W-:-:S04]  /*24c0*/  UISETP.NE.AND UP0, UPT, UR6, 0x3, UPT ;  /* 0x000000030600788c */ /* 0x000fc8000bf05270 */
[----:B------:R-:W-:Y:S02]  /*24d0*/  USEL UR5, URZ, 0x1, UP0 ;  /* 0x00000001ff057887 */ /* 0x000fe40008000000 */
[----:B------:R-:W-:-:S04]  /*24e0*/  USEL UR6, UR6, URZ, UP0 ;  /* 0x000000ff06067287 */ /* 0x000fc80008000000 */
[----:B------:R-:W-:Y:S01]  /*24f0*/  ULEA UR6, UR6, UR4, 0x3 ;  /* 0x0000000406067291 */ /* 0x000fe2000f8e18ff */
[----:B-1----:R-:W-:-:S04]  /*2500*/  LOP3.LUT R3, R15, UR5, RZ, 0x3c, !PT ;  /* 0x000000050f037c12 */ /* 0x002fc8000f8e3cff */
[----:B------:R-:W-:Y:S01]  /*2510*/  SHF.L.U32 R3, R3, 0x1f, RZ ;  /* 0x0000001f03037819 */ /* 0x000fe200000006ff */
[----:B----4-:R-:W-:-:S07]  /*2520*/  IMAD.U32 R0, RZ, RZ, UR6 ;  /* 0x00000006ff007e24 */ /* 0x010fce000f8e00ff */
.L_x_38:
[----:B-1----:R1:W2:Y:S02]  /*2530*/  SYNCS.PHASECHK.TRANS64.TRYWAIT P0, [R0+URZ], R3 ;  /* 0x00000003000075a7 */ /* 0x0022a400080011ff */
[----:B--2---:R-:W-:Y:S05]  /*2540*/  @!P0 NANOSLEEP.SYNCS 0x989680 ;  /* 0x009896800000895d */ /* 0x004fea0003900000 */
[----:B------:R-:W2:Y:S02]  /*2550*/  @!P0 SYNCS.PHASECHK.TRANS64 P0, [R0+URZ], R3 ;  /* 0x00000003000085a7 */ /* 0x000ea400080010ff */
[----:B--2---:R-:W-:Y:S05]  /*2560*/  @P0 EXIT ;  /* 0x000000000000094d */ /* 0x004fea0003800000 */
[----:B------:R-:W-:Y:S05]  /*2570*/  BRA `(.L_x_38) ;  /* 0xfffffffc00ec7947 */ /* 0x000fea000383ffff */
.L_x_17:
[----:B------:R-:W-:-:S04]  /*2580*/  UISETP.NE.AND UP1, UPT, UR37, URZ, UPT ;  /* 0x000000ff2500728c */ /* 0x000fc8000bf25270 */
[----:B------:R-:W-:-:S09]  /*2590*/  UISETP.NE.OR UP1, UPT, UR8, 0x1, UP1 ;  /* 0x000000010800788c */ /* 0x000fd20008f25670 */
[----:B------:R-:W-:Y:S05]  /*25a0*/  BRA.U UP1, `(.L_x_39) ;  /* 0x0000000501487547 */ /* 0x000fea000b800000 */
[----:B------:R-:W-:Y:S01]  /*25b0*/  ISETP.NE.AND P2, PT, R2, RZ, PT ;  /* 0x000000ff0200720c */ /* 0x000fe20003f45270 */
[----:B------:R-:W-:Y:S01]  /*25c0*/  IMAD.MOV.U32 R12, RZ, RZ, 0x1 ;  /* 0x00000001ff0c7424 */ /* 0x000fe200078e00ff */
[----:B------:R-:W-:Y:S02]  /*25d0*/  CS2R R10, SRZ ;  /* 0x00000000000a7805 */ /* 0x000fe4000001ff00 */
[----:B------:R-:W-:Y:S01]  /*25e0*/  CS2R R8, SRZ ;  /* 0x0000000000087805 */ /* 0x000fe2000001ff00 */
[----:B------:R-:W-:Y:S01]  /*25f0*/  UMOV UR4, 0x400 ;  /* 0x0000040000047882 */ /* 0x000fe20000000000 */
[----:B------:R-:W-:Y:S01]  /*2600*/  UMOV UR6, URZ ;  /* 0x000000ff00067c82 */ /* 0x000fe20008000000 */
[----:B------:R-:W-:-:S12]  /*2610*/  ULEA UR37, UR37, UR4, 0x18 ;  /* 0x0000000425257291 */ /* 0x000fd8000f8ec0ff */
.L_x_43:
[----:B------:R-:W-:Y:S02]  /*2620*/  LEA R0, R8, UR37, 0x3 ;  /* 0x0000002508007c11 */ /* 0x000fe4000f8e18ff */
[----:B------:R-:W-:-:S03]  /*2630*/  SHF.L.U32 R5, R9, 0x1f, RZ ;  /* 0x0000001f09057819 */ /* 0x000fc600000006ff */
[----:B------:R-:W-:Y:S01]  /*2640*/  VIADD R4, R0, 0xc0 ;  /* 0x000000c000047836 */ /* 0x000fe20000000000 */
[----:B------:R-:W1:Y:S02]  /*2650*/  SYNCS.PHASECHK.TRANS64.TRYWAIT P0, [R0+URZ+0xb0], R5 ;  /* 0x0000b005000075a7 */ /* 0x000e6400080011ff */
[----:B-1----:R-:W-:Y:S05]  /*2660*/  @!P0 BRA `(.L_x_40) ;  /* 0x00000054002c8947 */ /* 0x002fea0003800000 */
.L_x_104:
[----:B------:R-:W-:Y:S01]  /*2670*/  ULEA UR5, UR6, UR37, 0x3 ;  /* 0x0000002506057291 */ /* 0x000fe2000f8e18ff */
[----:B------:R-:W-:Y:S02]  /*2680*/  PRMT R4, RZ, 0x654, R4 ;  /* 0x00000654ff047816 */ /* 0x000fe40000000004 */
[----:B-1----:R-:W-:Y:S01]  /*2690*/  SHF.L.U32 R5, R12, 0x1f, RZ ;  /* 0x0000001f0c057819 */ /* 0x002fe200000006ff */
[----:B------:R-:W-:Y:S01]  /*26a0*/  UIADD3 UR4, UPT, UPT, UR5, 0x50, URZ ;  /* 0x0000005005047890 */ /* 0x000fe2000fffe0ff */
[----:B------:R1:W-:Y:S05]  /*26b0*/  SYNCS.ARRIVE.TRANS64.RED.A1T0 RZ, [R4+URZ], RZ ;  /* 0x000000ff04ff79a7 */ /* 0x0003ea00081004ff */
[----:B------:R-:W-:Y:S01]  /*26c0*/  IMAD.U32 R7, RZ, RZ, UR4 ;  /* 0x00000004ff077e24 */ /* 0x000fe2000f8e00ff */
[----:B------:R-:W2:Y:S04]  /*26d0*/  SYNCS.PHASECHK.TRANS64.TRYWAIT P0, [UR5+0x60], R5 ;  /* 0x00006005ff0075a7 */ /* 0x000ea80008001105 */
[----:B------:R-:W-:Y:S01]  /*26e0*/  PRMT R6, R2, 0x654, R7 ;  /* 0x0000065402067816 */ /* 0x000fe20000000007 */
[----:B-1----:R-:W-:Y:S01]  /*26f0*/  @!P2 IMAD.MOV.U32 R4, RZ, RZ, 0x10 ;  /* 0x00000010ff04a424 */ /* 0x002fe200078e00ff */
[----:B--2---:R-:W-:Y:S06]  /*2700*/  @!P0 BRA `(.L_x_41) ;  /* 0x0000005400188947 */ /* 0x004fec0003800000 */
.L_x_106:
[----:B------:R-:W-:Y:S01]  /*2710*/  ULEA UR4, UR6, UR37, 0x4 ;  /* 0x0000002506047291 */ /* 0x000fe2000f8e20ff */
[----:B------:R-:W-:Y:S01]  /*2720*/  SEL R3, R6, R3, !P2 ;  /* 0x0000000306037207 */ /* 0x000fe20005000000 */
[----:B------:R-:W-:Y:S01]  /*2730*/  UIADD3 UR5, UPT, UPT, UR5, 0x50, URZ ;  /* 0x0000005005057890 */ /* 0x000fe2000fffe0ff */
[----:B-1----:R-:W-:Y:S01]  /*2740*/  LEA R0, R11, UR37, 0x3 ;  /* 0x000000250b007c11 */ /* 0x002fe2000f8e18ff */
[----:B------:R-:W-:Y:S01]  /*2750*/  UIADD3 UR4, UPT, UPT, UR4, 0xe0, URZ ;  /* 0x000000e004047890 */ /* 0x000fe2000fffe0ff */
[----:B------:R-:W-:Y:S01]  /*2760*/  SHF.L.U32 R5, R10, 0x1f, RZ ;  /* 0x0000001f0a057819 */ /* 0x000fe200000006ff */
[----:B------:R1:W-:Y:S01]  /*2770*/  @!P2 SYNCS.ARRIVE.TRANS64.RED RZ, [R3+URZ], R4 ;  /* 0x0000000403ffa9a7 */ /* 0x0003e200080004ff */
[----:B------:R-:W-:Y:S01]  /*2780*/  UIADD3 UR6, UPT, UPT, UR6, 0x1, URZ ;  /* 0x0000000106067890 */ /* 0x000fe2000fffe0ff */
[----:B------:R-:W-:-:S03]  /*2790*/  VIADD R8, R8, 0x1 ;  /* 0x0000000108087836 */ /* 0x000fc60000000000 */
[----:B------:R-:W-:Y:S02]  /*27a0*/  UISETP.NE.AND UP0, UPT, UR6, 0x2, UPT ;  /* 0x000000020600788c */ /* 0x000fe4000bf05270 */
[----:B------:R-:W-:Y:S06]  /*27b0*/  UGETNEXTWORKID.BROADCAST [UR4], [UR5] ;  /* 0x00000000040073ca */ /* 0x000fec0008000100 */
[----:B------:R-:W-:Y:S01]  /*27c0*/  USEL UR4, URZ, 0x1, UP0 ;  /* 0x00000001ff047887 */ /* 0x000fe20008000000 */
[----:B------:R-:W-:Y:S01]  /*27d0*/  ISETP.NE.AND P0, PT, R8, 0x2, PT ;  /* 0x000000020800780c */ /* 0x000fe20003f05270 */
[----:B------:R-:W-:Y:S01]  /*27e0*/  USEL UR6, UR6, URZ, UP0 ;  /* 0x000000ff06067287 */ /* 0x000fe20008000000 */
[----:B------:R-:W2:Y:S03]  /*27f0*/  SYNCS.PHASECHK.TRANS64.TRYWAIT P1, [R0+URZ+0x50], R5 ;  /* 0x00005005000075a7 */ /* 0x000ea600080211ff */
[----:B------:R-:W-:Y:S01]  /*2800*/  LOP3.LUT R12, R12, UR4, RZ, 0x3c, !PT ;  /* 0x000000040c0c7c12 */ /* 0x000fe2000f8e3cff */
[----:B-12---:R-:W-:Y:S07]  /*2810*/  @!P1 BRA `(.L_x_42) ;  /* 0x0000005000ec9947 */ /* 0x006fee0003800000 */
.L_x_107:
[C---:B------:R-:W-:Y:S01]  /*2820*/  LEA R4, R11.reuse, UR37, 0x4 ;  /* 0x000000250b047c11 */ /* 0x040fe2000f8e20ff */
[----:B-1----:R-:W-:Y:S01]  /*2830*/  VIADD R0, R0, 0x60 ;  /* 0x0000006000007836 */ /* 0x002fe20000000000 */
[----:B------:R-:W-:Y:S01]  /*2840*/  SEL R8, R8, RZ, P0 ;  /* 0x000000ff08087207 */ /* 0x000fe20000000000 */
[----:B------:R-:W-:-:S03]  /*2850*/  VIADD R11, R11, 0x1 ;  /* 0x000000010b0b7836 */ /* 0x000fc60000000000 */
[----:B------:R-:W1:Y:S01]  /*2860*/  LDS.128 R4, [R4+0xe0] ;  /* 0x0000e00004047984 */ /* 0x000e620000000c00 */
[----:B------:R-:W-:Y:S02]  /*2870*/  PRMT R0, RZ, 0x654, R0 ;  /* 0x00000654ff007816 */ /* 0x000fe40000000000 */
[C---:B------:R-:W-:Y:S01]  /*2880*/  ISETP.NE.AND P1, PT, R11.reuse, 0x2, PT ;  /* 0x000000020b00780c */ /* 0x040fe20003f25270 */
[----:B------:R-:W-:Y:S01]  /*2890*/  @!PT LDS RZ, [RZ] ;  /* 0x00000000fffff984 */ /* 0x000fe20000000800 */
[----:B------:R-:W-:Y:S01]  /*28a0*/  @!PT LDS RZ, [RZ] ;  /* 0x00000000fffff984 */ /* 0x000fe20000000800 */
[----:B------:R-:W-:Y:S01]  /*28b0*/  @!PT LDS RZ, [RZ] ;  /* 0x00000000fffff984 */ /* 0x000fe20000000800 */
[----:B------:R-:W-:Y:S01]  /*28c0*/  @!PT LDS RZ, [RZ] ;  /* 0x00000000fffff984 */ /* 0x000fe20000000800 */
[----:B------:R2:W-:Y:S06]  /*28d0*/  MEMBAR.ALL.CTA ;  /* 0x0000000000007992 */ /* 0x0005ec0000008000 */
[----:B--2---:R-:W2:Y:S01]  /*28e0*/  FENCE.VIEW.ASYNC.S ;  /* 0x00000000000073c6 */ /* 0x004ea20000000000 */
[----:B------:R-:W-:Y:S01]  /*28f0*/  SEL R11, R11, RZ, P1 ;  /* 0x000000ff0b0b7207 */ /* 0x000fe20000800000 */
[----:B--2---:R2:W-:Y:S01]  /*2900*/  SYNCS.ARRIVE.TRANS64.RED.A1T0 RZ, [R0+URZ], RZ ;  /* 0x000000ff00ff79a7 */ /* 0x0045e200081004ff */
[----:B-1----:R-:W-:-:S02]  /*2910*/  LOP3.LUT P3, RZ, R6, 0x1, RZ, 0xc0, !PT ;  /* 0x0000000106ff7812 */ /* 0x002fc4000786c0ff */
[----:B------:R-:W-:-:S04]  /*2920*/  SEL R5, RZ, 0x1, P1 ;  /* 0x00000001ff057807 */ /* 0x000fc80000800000 */
[----:B------:R-:W-:Y:S02]  /*2930*/  LOP3.LUT R10, R10, R5, RZ, 0x3c, !PT ;  /* 0x000000050a0a7212 */ /* 0x000fe400078e3cff */
[----:B--2---:R-:W-:-:S04]  /*2940*/  SEL R0, RZ, 0x1, P0 ;  /* 0x00000001ff007807 */ /* 0x004fc80000000000 */
[----:B------:R-:W-:Y:S01]  /*2950*/  LOP3.LUT R9, R9, R0, RZ, 0x3c, !PT ;  /* 0x0000000009097212 */ /* 0x000fe200078e3cff */
[----:B------:R-:W-:Y:S06]  /*2960*/  @P3 BRA `(.L_x_43) ;  /* 0xfffffffc002c3947 */ /* 0x000fec000383ffff */
[----:B------:R-:W-:Y:S01]  /*2970*/  ULEA UR5, UR6, UR37, 0x3 ;  /* 0x0000002506057291 */ /* 0x000fe2000f8e18ff */
[----:B------:R-:W-:-:S08]  /*2980*/  SHF.L.U32 R3, R12, 0x1f, RZ ;  /* 0x0000001f0c037819 */ /* 0x000fd000000006ff */
[----:B------:R-:W1:Y:S02]  /*2990*/  SYNCS.PHASECHK.TRANS64 P0, [UR5+0x60], R3 ;  /* 0x00006003ff0075a7 */ /* 0x000e640008001005 */
[----:B-1----:R-:W-:Y:S05]  /*29a0*/  @P0 BRA `(.L_x_44) ;  /* 0x0000000000080947 */ /* 0x002fea0003800000 */
[----:B------:R-:W1:Y:S02]  /*29b0*/  SYNCS.PHASECHK.TRANS64.TRYWAIT P0, [UR5+0x60], R3 ;  /* 0x00006003ff0075a7 */ /* 0x000e640008001105 */
[----:B-1----:R-:W-:Y:S05]  /*29c0*/  @!P0 BRA `(.L_x_45) ;  /* 0x0000005000948947 */ /* 0x002fea0003800000 */
.L_x_44:
[----:B------:R-:W-:-:S04]  /*29d0*/  UIADD3 UR4, UPT, UPT, UR6, 0x1, URZ ;  /* 0x0000000106047890 */ /* 0x000fc8000fffe0ff */
[----:B------:R-:W-:-:S04]  /*29e0*/  UISETP.NE.AND UP0, UPT, UR4, 0x2, UPT ;  /* 0x000000020400788c */ /* 0x000fc8000bf05270 */
[----:B------:R-:W-:Y:S02]  /*29f0*/  USEL UR7, URZ, 0x1, UP0 ;  /* 0x00000001ff077887 */ /* 0x000fe40008000000 */
[----:B------:R-:W-:-:S04]  /*2a00*/  USEL UR4, UR4, URZ, UP0 ;  /* 0x000000ff04047287 */ /* 0x000fc80008000000 */
[----:B------:R-:W-:Y:S01]  /*2a10*/  ULEA UR4, UR4, UR37, 0x3 ;  /* 0x0000002504047291 */ /* 0x000fe2000f8e18ff */
[----:B-1----:R-:W-:-:S04]  /*2a20*/  LOP3.LUT R3, R12, UR7, RZ, 0x3c, !PT ;  /* 0x000000070c037c12 */ /* 0x002fc8000f8e3cff */
[----:B------:R-:W-:-:S04]  /*2a30*/  SHF.L.U32 R0, R3, 0x1f, RZ ;  /* 0x0000001f03007819 */ /* 0x000fc800000006ff */
[----:B------:R-:W1:Y:S02]  /*2a40*/  SYNCS.PHASECHK.TRANS64 P0, [UR4+0x60], R0 ;  /* 0x00006000ff0075a7 */ /* 0x000e640008001004 */
[----:B-1----:R-:W-:Y:S05]  /*2a50*/  @P0 EXIT ;  /* 0x000000000000094d */ /* 0x002fea0003800000 */
[----:B------:R-:W-:Y:S02]  /*2a60*/  SHF.L.U32 R3, R3, 0x1f, RZ ;  /* 0x0000001f03037819 */ /* 0x000fe400000006ff */
[----:B------:R-:W-:-:S07]  /*2a70*/  MOV R0, UR4 ;  /* 0x0000000400007c02 */ /* 0x000fce0008000f00 */
.L_x_46:
[----:B-1----:R1:W2:Y:S02]  /*2a80*/  SYNCS.PHASECHK.TRANS64.TRYWAIT P0, [R0+URZ+0x60], R3 ;  /* 0x00006003000075a7 */ /* 0x0022a400080011ff */
[----:B--2---:R-:W-:Y:S05]  /*2a90*/  @!P0 NANOSLEEP.SYNCS 0x989680 ;  /* 0x009896800000895d */ /* 0x004fea0003900000 */
[----:B------:R-:W2:Y:S02]  /*2aa0*/  @!P0 SYNCS.PHASECHK.TRANS64 P0, [R0+URZ+0x60], R3 ;  /* 0x00006003000085a7 */ /* 0x000ea400080010ff */
[----:B--2---:R-:W-:Y:S05]  /*2ab0*/  @P0 EXIT ;  /* 0x000000000000094d */ /* 0x004fea0003800000 */
[----:B------:R-:W-:Y:S05]  /*2ac0*/  BRA `(.L_x_46) ;  /* 0xfffffffc00ec7947 */ /* 0x000fea000383ffff */
.L_x_39:
[----:B------:R-:W-:-:S09]  /*2ad0*/  UISETP.NE.AND UP1, UPT, UR8, URZ, UPT ;  /* 0x000000ff0800728c */ /* 0x000fd2000bf25270 */
[----:B------:R-:W-:Y:S05]  /*2ae0*/  BRA.U UP1, `(.L_x_47) ;  /* 0x0000001101247547 */ /* 0x000fea000b800000 */
[----:B------:R-:W-:Y:S01]  /*2af0*/  UMOV UR4, 0x40 ;  /* 0x0000004000047882 */ /* 0x000fe20000000000 */
[----:B------:R-:W-:Y:S01]  /*2b00*/  NOP ;  /* 0x0000000000007918 */ /* 0x000fe20000000000 */
[----:B------:R-:W-:Y:S01]  /*2b10*/  ULEA UR4, UR37, UR4, 0x18 ;  /* 0x0000000425047291 */ /* 0x000fe2000f8ec0ff */
[----:B------:R-:W-:Y:S02]  /*2b20*/  UMOV UR5, 0x400 ;  /* 0x0000040000057882 */ /* 0x000fe40000000000 */
[----:B------:R-:W-:-:S06]  /*2b30*/  ULEA UR37, UR37, UR5, 0x18 ;  /* 0x0000000525257291 */ /* 0x000fcc000f8ec0ff */
[----:B------:R-:W1:Y:S02]  /*2b40*/  LDS.U8 R0, [UR4+0x1c] ;  /* 0x00001c04ff007984 */ /* 0x000e640008000000 */
[----:B-1----:R-:W-:-:S13]  /*2b50*/  ISETP.NE.AND P0, PT, R0, RZ, PT ;  /* 0x000000ff0000720c */ /* 0x002fda0003f05270 */
[----:B------:R-:W-:Y:S05]  /*2b60*/  @P0 BRA `(.L_x_48) ;  /* 0x0000000000580947 */ /* 0x000fea0003800000 */
[----:B------:R-:W-:-:S13]  /*2b70*/  ELECT P0, URZ, PT ;  /* 0x0000000000ff782f */ /* 0x000fda0003800000 */
[----:B------:R-:W-:Y:S05]  /*2b80*/  @!P0 BRA `(.L_x_49) ;  /* 0x0000000000608947 */ /* 0x000fea0003800000 */
[----:B------:R-:W-:Y:S01]  /*2b90*/  UMOV UR5, 0x10 ;  /* 0x0000001000057882 */ /* 0x000fe20000000000 */
[----:B------:R-:W-:Y:S01]  /*2ba0*/  HFMA2 R0, -RZ, RZ, 0, 5.9604644775390625e-08 ;  /* 0x00000001ff007431 */ /* 0x000fe200000001ff */
[----:B------:R-:W-:-:S03]  /*2bb0*/  MOV R2, 0xffff ;  /* 0x0000ffff00027802 */ /* 0x000fc60000000f00 */
[----:B------:R-:W-:Y:S04]  /*2bc0*/  DEPBAR.LE SB1, 0x36 ;  /* 0x00009d800000791a */ /* 0x000fe80000000000 */
[----:B------:R-:W1:Y:S02]  /*2bd0*/  UTCATOMSWS.FIND_AND_SET.ALIGN UP0, UR5, UR5 ;  /* 0x00000005000575e3 */ /* 0x000e640008000800 */
[----:B-1----:R-:W-:Y:S01]  /*2be0*/  MOV R3, UR5 ;  /* 0x0000000500037c02 */ /* 0x002fe20008000f00 */
[----:B------:R-:W-:Y:S06]  /*2bf0*/  BRA.U UP0, `(.L_x_50) ;  /* 0x0000000100187547 */ /* 0x000fec000b800000 */
.L_x_51:
[----:B------:R-:W-:Y:S05]  /*2c00*/  NANOSLEEP 0x64 ;  /* 0x000000640000795d */ /* 0x000fea0003800000 */
[----:B------:R-:W-:-:S05]  /*2c10*/  UMOV UR5, 0x10 ;  /* 0x0000001000057882 */ /* 0x000fca0000000000 */
[----:B------:R-:W-:Y:S04]  /*2c20*/  DEPBAR.LE SB1, 0x36 ;  /* 0x00009d800000791a */ /* 0x000fe80000000000 */
[----:B------:R-:W1:Y:S02]  /*2c30*/  UTCATOMSWS.FIND_AND_SET.ALIGN UP0, UR5, UR5 ;  /* 0x00000005000575e3 */ /* 0x000e640008000800 */
[----:B-1----:R-:W-:Y:S01]  /*2c40*/  MOV R3, UR5 ;  /* 0x0000000500037c02 */ /* 0x002fe20008000f00 */
[----:B------:R-:W-:Y:S05]  /*2c50*/  BRA.U !UP0, `(.L_x_51) ;  /* 0xfffffffd08e87547 */ /* 0x000fea000b83ffff */
.L_x_50:
[-C--:B------:R-:W-:Y:S02]  /*2c60*/  SHF.L.U32 R2, R2, R3.reuse, RZ ;  /* 0x0000000302027219 */ /* 0x080fe400000006ff */
[----:B------:R-:W-:Y:S01]  /*2c70*/  SHF.L.U32 R0, R0, R3, RZ ;  /* 0x0000000300007219 */ /* 0x000fe200000006ff */
[----:B------:R-:W-:Y:S02]  /*2c80*/  IMAD.SHL.U32 R3, R3, 0x20, RZ ;  /* 0x0000002003037824 */ /* 0x000fe400078e00ff */
[----:B------:R1:W-:Y:S04]  /*2c90*/  ATOMS.OR RZ, [UR4+0x14], R2 ;  /* 0x00001402ffff798c */ /* 0x0003e8000b000004 */
[----:B------:R1:W-:Y:S04]  /*2ca0*/  ATOMS.OR RZ, [UR4+0x18], R0 ;  /* 0x00001800ffff798c */ /* 0x0003e8000b000004 */
[----:B------:R1:W-:Y:S01]  /*2cb0*/  STS [UR37+0x100], R3 ;  /* 0x00010003ff007988 */ /* 0x0003e20008000825 */
[----:B------:R-:W-:Y:S05]  /*2cc0*/  BRA `(.L_x_49) ;  /* 0x0000000000107947 */ /* 0x000fea0003800000 */
.L_x_48:
[----:B------:R-:W-:Y:S02]  /*2cd0*/  MOV R0, 0xffffffff ;  /* 0xffffffff00007802 */ /* 0x000fe40000000f00 */
[----:B------:R-:W-:-:S03]  /*2ce0*/  MOV R2, 0x2d10 ;  /* 0x00002d1000027802 */ /* 0x000fc60000000f00 */
[----:B------:R1:W-:Y:S04]  /*2cf0*/  STS [UR37+0x100], R0 ;  /* 0x00010000ff007988 */ /* 0x0003e80008000825 */
[----:B-1-3-5:R-:W-:Y:S05]  /*2d00*/  CALL.REL.NOINC `($__internal_1_$__cuda_sm10x_tcgen05_guardrail_trap_phase_invalid_during_alloc) ;  /* 0x0000005400107944 */ /* 0x02afea0003c00000 */
.L_x_49:
[----:B------:R-:W-:Y:S05]  /*2d10*/  WARPSYNC.ALL ;  /* 0x0000000000007948 */ /* 0x000fea0003800000 */
[----:B------:R-:W2:Y:S01]  /*2d20*/  S2UR UR9, SR_CgaCtaId ;  /* 0x00000000000979c3 */ /* 0x000ea20000008800 */
[----:B------:R-:W-:Y:S01]  /*2d30*/  UMOV UR4, 0x400 ;  /* 0x0000040000047882 */ /* 0x000fe20000000000 */
[----:B------:R-:W-:-:S06]  /*2d40*/  NOP ;  /* 0x0000000000007918 */ /* 0x000fcc0000000000 */
[----:B------:R-:W-:Y:S06]  /*2d50*/  BAR.ARV 0x6, 0xa0 ;  /* 0x0182800000007b1d */ /* 0x000fec0000002000 */
[----:B------:R-:W4:Y:S01]  /*2d60*/  LDCU UR5, c[0x0][0x38c] ;  /* 0x00007180ff0577ac */ /* 0x000f220008000800 */
[----:B------:R-:W-:Y:S01]  /*2d70*/  IMAD.MOV.U32 R11, RZ, RZ, 0x1 ;  /* 0x00000001ff0b7424 */ /* 0x000fe200078e00ff */
[----:B------:R-:W-:Y:S01]  /*2d80*/  CS2R R8, SRZ ;  /* 0x0000000000087805 */ /* 0x000fe2000001ff00 */
[----:B------:R-:W-:Y:S01]  /*2d90*/  IMAD.MOV.U32 R10, RZ, RZ, RZ ;  /* 0x000000ffff0a7224 */ /* 0x000fe200078e00ff */
[----:B------:R-:W-:Y:S01]  /*2da0*/  UMOV UR12, URZ ;  /* 0x000000ff000c7c82 */ /* 0x000fe20008000000 */
[----:B------:R-:W-:Y:S01]  /*2db0*/  UMOV UR11, URZ ;  /* 0x000000ff000b7c82 */ /* 0x000fe20008000000 */
[----:B------:R-:W-:Y:S01]  /*2dc0*/  UMOV UR30, 0x0 ;  /* 0x00000000001e7882 */ /* 0x000fe20000000000 */
[----:B------:R-:W-:Y:S01]  /*2dd0*/  UMOV UR31, 0x8180010 ;  /* 0x08180010001f7882 */ /* 0x000fe20000000000 */
[----:B------:R-:W-:Y:S01]  /*2de0*/  UMOV UR28, 0x0 ;  /* 0x00000000001c7882 */ /* 0x000fe20000000000 */
[----:B------:R-:W-:Y:S01]  /*2df0*/  UMOV UR29, 0x8180010 ;  /* 0x08180010001d7882 */ /* 0x000fe20000000000 */
[----:B--2---:R-:W-:Y:S01]  /*2e00*/  ULEA UR9, UR9, UR4, 0x18 ;  /* 0x0000000409097291 */ /* 0x004fe2000f8ec0ff */
[----:B------:R-:W2:Y:S03]  /*2e10*/  LDCU UR4, c[0x0][0x38c] ;  /* 0x00007180ff0477ac */ /* 0x000ea60008000800 */
[----:B------:R-:W-:Y:S01]  /*2e20*/  UIADD3 UR10, UPT, UPT, UR9, 0x6300, URZ ;  /* 0x00006300090a7890 */ /* 0x000fe2000fffe0ff */
[----:B------:R-:W-:-:S04]  /*2e30*/  UMOV UR26, 0x0 ;  /* 0x00000000001a7882 */ /* 0x000fc80000000000 */
[----:B-1----:R-:W1:Y:S01]  /*2e40*/  LDS R0, [UR9+0x100] ;  /* 0x00010009ff007984 */ /* 0x002e620008000800 */
[----:B------:R-:W-:Y:S01]  /*2e50*/  USHF.R.U32.HI UR10, URZ, 0x4, UR10 ;  /* 0x00000004ff0a7899 */ /* 0x000fe2000801160a */
[----:B------:R-:W-:Y:S01]  /*2e60*/  UMOV UR27, 0x8180010 ;  /* 0x08180010001b7882 */ /* 0x000fe20000000000 */
[----:B------:R-:W-:Y:S02]  /*2e70*/  UMOV UR24, 0x0 ;  /* 0x0000000000187882 */ /* 0x000fe40000000000 */
[----:B------:R-:W-:Y:S01]  /*2e80*/  ULOP3.LUT UR10, UR10, 0x3fff, URZ, 0xc0, !UPT ;  /* 0x00003fff0a0a7892 */ /* 0x000fe2000f8ec0ff */
[----:B------:R-:W-:Y:S01]  /*2e90*/  UMOV UR25, 0x8180010 ;  /* 0x0818001000197882 */ /* 0x000fe20000000000 */
[----:B------:R-:W-:Y:S01]  /*2ea0*/  UMOV UR22, 0x0 ;  /* 0x0000000000167882 */ /* 0x000fe20000000000 */
[----:B------:R-:W-:Y:S01]  /*2eb0*/  UMOV UR23, 0x8180010 ;  /* 0x0818001000177882 */ /* 0x000fe20000000000 */
[----:B------:R-:W-:Y:S01]  /*2ec0*/  UMOV UR20, 0x0 ;  /* 0x0000000000147882 */ /* 0x000fe20000000000 */
[----:B--2---:R-:W-:Y:S01]  /*2ed0*/  UIADD3 UR4, UPT, UPT, UR4, 0xff, URZ ;  /* 0x000000ff04047890 */ /* 0x004fe2000fffe0ff */
[----:B------:R-:W-:Y:S01]  /*2ee0*/  UMOV UR21, 0x8180010 ;  /* 0x0818001000157882 */ /* 0x000fe20000000000 */
[----:B------:R-:W-:-:S02]  /*2ef0*/  ULOP3.LUT UR10, UR10, 0x10000, URZ, 0xfc, !UPT ;  /* 0x000100000a0a7892 */ /* 0x000fc4000f8efcff */
[----:B------:R-:W-:Y:S02]  /*2f00*/  USHF.R.S32.HI UR8, URZ, 0x1f, UR4 ;  /* 0x0000001fff087899 */ /* 0x000fe40008011404 */
[----:B----4-:R-:W-:Y:S02]  /*2f10*/  UISETP.GE.AND UP3, UPT, UR5, 0x1, UPT ;  /* 0x000000010500788c */ /* 0x010fe4000bf66270 */
[----:B------:R-:W-:Y:S02]  /*2f20*/  ULEA.HI UR8, UR8, UR4, URZ, 0x8 ;  /* 0x0000000408087291 */ /* 0x000fe4000f8f40ff */
[----:B------:R-:W-:Y:S02]  /*2f30*/  UIADD3 UR4, UPT, UPT, UR9, 0x1e300, URZ ;  /* 0x0001e30009047890 */ /* 0x000fe4000fffe0ff */
[----:B------:R-:W-:Y:S02]  /*2f40*/  USHF.R.S32.HI UR8, URZ, 0x8, UR8 ;  /* 0x00000008ff087899 */ /* 0x000fe40008011408 */
[----:B------:R-:W-:-:S02]  /*2f50*/  USHF.R.U32.HI UR4, URZ, 0x4, UR4 ;  /* 0x00000004ff047899 */ /* 0x000fc40008011604 */
[----:B------:R-:W-:Y:S02]  /*2f60*/  UISETP.LT.AND UP0, UPT, UR8, 0x1, UPT ;  /* 0x000000010800788c */ /* 0x000fe4000bf01270 */
[----:B------:R-:W-:Y:S02]  /*2f70*/  ULOP3.LUT UR4, UR4, 0x3fff, URZ, 0xc0, !UPT ;  /* 0x00003fff04047892 */ /* 0x000fe4000f8ec0ff */
[----:B------:R-:W-:Y:S02]  /*2f80*/  USEL UR16, UR8, 0x1, !UP0 ;  /* 0x0000000108107887 */ /* 0x000fe4000c000000 */
[----:B------:R-:W-:Y:S02]  /*2f90*/  ULOP3.LUT UR4, UR4, 0x10000, URZ, 0xfc, !UPT ;  /* 0x0001000004047892 */ /* 0x000fe4000f8efcff */
[----:B------:R-:W-:Y:S01]  /*2fa0*/  UIADD3 UR16, UPT, UPT, -UR16, URZ, URZ ;  /* 0x000000ff10107290 */ /* 0x000fe2000fffe1ff */
[----:B------:R-:W-:Y:S01]  /*2fb0*/  UMOV UR34, 0x0 ;  /* 0x0000000000227882 */ /* 0x000fe20000000000 */
[----:B------:R-:W-:Y:S01]  /*2fc0*/  UMOV UR35, 0x8180010 ;  /* 0x0818001000237882 */ /* 0x000fe20000000000 */
[----:B-1----:R-:W-:Y:S01]  /*2fd0*/  R2UR UR13, R0 ;  /* 0x00000000000d72ca */ /* 0x002fe200000e0000 */
[----:B------:R-:W-:Y:S01]  /*2fe0*/  UMOV UR32, 0x0 ;  /* 0x0000000000207882 */ /* 0x000fe20000000000 */
[----:B------:R-:W-:-:S13]  /*2ff0*/  UMOV UR33, 0x8180010 ;  /* 0x0818001000217882 */ /* 0x000fda0000000000 */
.L_x_58:
[----:B------:R-:W-:Y:S02]  /*3000*/  LEA R0, R10, UR9, 0x3 ;  /* 0x000000090a007c11 */ /* 0x000fe4000f8e18ff */
[----:B------:R-:W-:Y:S02]  /*3010*/  SHF.L.U32 R5, R9, 0x1f, RZ ;  /* 0x0000001f09057819 */ /* 0x000fe400000006ff */
[----:B------:R-:W-:Y:S01]  /*3020*/  PLOP3.LUT P0, PT, PT, PT, UP3, 0x80, 0x8 ;  /* 0x000000000008781c */ /* 0x000fe20003f0f038 */
[----:B------:R-:W-:Y:S01]  /*3030*/  VIADD R3, R0, 0x60 ;  /* 0x0000006000037836 */ /* 0x000fe20000000000 */
[----:B-1----:R-:W1:Y:S02]  /*3040*/  SYNCS.PHASECHK.TRANS64.TRYWAIT P1, [R0+URZ+0x50], R5 ;  /* 0x00005005000075a7 */ /* 0x002e6400080211ff */
[----:B-1--4-:R-:W-:Y:S09]  /*3050*/  @!P1 BRA `(.L_x_52) ;  /* 0x0000004c00089947 */ /* 0x012ff20003800000 */
.L_x_109:
[----:B------:R-:W-:Y:S01]  /*3060*/  LEA R4, R10, UR9, 0x4 ;  /* 0x000000090a047c11 */ /* 0x000fe2000f8e20ff */
[----:B------:R-:W-:Y:S01]  /*3070*/  @UP3 ULEA UR5, UR11, UR9, 0x3 ;  /* 0x000000090b053291 */ /* 0x000fe2000f8e18ff */
[----:B------:R-:W-:Y:S01]  /*3080*/  PLOP3.LUT P2, PT, PT, PT, PT, 0x80, 0x8 ;  /* 0x000000000008781c */ /* 0x000fe20003f4f070 */
[----:B------:R-:W-:Y:S01]  /*3090*/  ULEA UR14, UR12, UR9, 0x3 ;  /* 0x000000090c0e7291 */ /* 0x000fe2000f8e18ff */
[----:B------:R-:W-:Y:S01]  /*30a0*/  PRMT R3, RZ, 0x654, R3 ;  /* 0x00000654ff037816 */ /* 0x000fe20000000003 */
[----:B------:R-:W-:Y:S01]  /*30b0*/  UIMAD UR15, UR12, 0x60, UR13 ;  /* 0x000000600c0f78a4 */ /* 0x000fe2000f8e020d */
[----:B-1----:R-:W1:Y:S01]  /*30c0*/  LDS.128 R4, [R4+0xe0] ;  /* 0x0000e00004047984 */ /* 0x002e620000000c00 */
[----:B------:R-:W-:Y:S02]  /*30d0*/  @P0 SHF.L.U32 R2, R8, 0x1f, RZ ;  /* 0x0000001f08020819 */ /* 0x000fe400000006ff */
[----:B------:R-:W-:Y:S01]  /*30e0*/  SHF.L.U32 R0, R11, 0x1f, RZ ;  /* 0x0000001f0b007819 */ /* 0x000fe200000006ff */
[----:B------:R-:W-:Y:S01]  /*30f0*/  @!PT LDS RZ, [RZ] ;  /* 0x00000000fffff984 */ /* 0x000fe20000000800 */
[----:B------:R-:W-:Y:S01]  /*3100*/  @!PT LDS RZ, [RZ] ;  /* 0x00000000fffff984 */ /* 0x000fe20000000800 */
[----:B------:R-:W-:Y:S01]  /*3110*/  @!PT LDS RZ, [RZ] ;  /* 0x00000000fffff984 */ /* 0x000fe20000000800 */
[----:B------:R-:W-:Y:S01]  /*3120*/  @!PT LDS RZ, [RZ] ;  /* 0x00000000fffff984 */ /* 0x000fe20000000800 */
[----:B------:R2:W-:Y:S06]  /*3130*/  MEMBAR.ALL.CTA ;  /* 0x0000000000007992 */ /* 0x0005ec0000008000 */
[----:B--2---:R-:W2:Y:S02]  /*3140*/  FENCE.VIEW.ASYNC.S ;  /* 0x00000000000073c6 */ /* 0x004ea40000000000 */
[----:B--2---:R2:W-:Y:S01]  /*3150*/  SYNCS.ARRIVE.TRANS64.RED.A1T0 RZ, [R3+URZ], RZ ;  /* 0x000000ff03ff79a7 */ /* 0x0045e200081004ff */
[----:B------:R2:W4:Y:S01]  /*3160*/  @P0 SYNCS.PHASECHK.TRANS64.TRYWAIT P2, [UR5], R2 ;  /* 0x00000002ff0005a7 */ /* 0x0005220008041105 */
[----:B-1----:R-:W-:Y:S01]  /*3170*/  LOP3.LUT P1, RZ, R6, 0x1, RZ, 0xc0, !PT ;  /* 0x0000000106ff7812 */ /* 0x002fe2000782c0ff */
[----:B------:R-:W1:Y:S02]  /*3180*/  SYNCS.PHASECHK.TRANS64.TRYWAIT P0, [UR14+0x90], R0 ;  /* 0x00009000ff0075a7 */ /* 0x000e64000800110e */
[----:B-12-4-:R-:W-:Y:S10]  /*3190*/  @!P0 BRA `(.L_x_53) ;  /* 0x0000004800cc8947 */ /* 0x016ff40003800000 */
.L_x_111:
[----:B------:R-:W-:Y:S01]  /*31a0*/  IADD3 R10, PT, PT, R10, 0x1, RZ ;  /* 0x000000010a0a7810 */ /* 0x000fe20007ffe0ff */
[----:B------:R-:W-:Y:S06]  /*31b0*/  BRA.U !UP3, `(.L_x_54) ;  /* 0x000000050b107547 */ /* 0x000fec000b800000 */
[----:B------:R-:W-:Y:S01]  /*31c0*/  UPLOP3.LUT UP4, UPT, UPT, UPT, UPT, 0x40, 0x4 ;  /* 0x000000000004789c */ /* 0x000fe20003f8e870 */
[----:B------:R-:W-:Y:S01]  /*31d0*/  UMOV UR18, UR16 ;  /* 0x0000001000127c82 */ /* 0x000fe20008000000 */
[----:B------:R-:W-:Y:S01]  /*31e0*/  UMOV UR17, UR8 ;  /* 0x0000000800117c82 */ /* 0x000fe20008000000 */
[----:B------:R-:W-:-:S08]  /*31f0*/  UMOV UR5, UR11 ;  /* 0x0000000b00057c82 */ /* 0x000fd00008000000 */
.L_x_57:
[----:B------:R-:W-:Y:S02]  /*3200*/  UIADD3 UR18, UPT, UPT, UR18, 0x1, URZ ;  /* 0x0000000112127890 */ /* 0x000fe4000fffe0ff */
[----:B--2---:R-:W-:Y:S02]  /*3210*/  ULEA UR19, UR5, UR9, 0x3 ;  /* 0x0000000905137291 */ /* 0x004fe4000f8e18ff */
[----:B------:R-:W-:Y:S01]  /*3220*/  UISETP.NE.AND UP0, UPT, UR18, URZ, UPT ;  /* 0x000000ff1200728c */ /* 0x000fe2000bf05270 */
[----:B----4-:R-:W-:Y:S10]  /*3230*/  @P2 BRA `(.L_x_55) ;  /* 0x00000000000c2947 */ /* 0x010ff40003800000 */
[----:B-1----:R-:W-:Y:S04]  /*3240*/  SHF.L.U32 R3, R8, 0x1f, RZ ;  /* 0x0000001f08037819 */ /* 0x002fe800000006ff */
[----:B------:R-:W1:Y:S02]  /*3250*/  SYNCS.PHASECHK.TRANS64.TRYWAIT P0, [UR19], R3 ;  /* 0x00000003ff0075a7 */ /* 0x000e640008001113 */
[----:B-1----:R-:W-:Y:S05]  /*3260*/  @!P0 BRA `(.L_x_56) ;  /* 0x0000004800b08947 */ /* 0x002fea0003800000 */
.L_x_55:
[----:B------:R-:W-:Y:S01]  /*3270*/  UISETP.NE.AND UP1, UPT, UR17, 0x1, UPT ;  /* 0x000000011100788c */ /* 0x000fe2000bf25270 */
[----:B------:R-:W-:Y:S01]  /*3280*/  PLOP3.LUT P2, PT, PT, PT, PT, 0x80, 0x8 ;  /* 0x000000000008781c */ /* 0x000fe20003f4f070 */
[----:B------:R-:W-:Y:S02]  /*3290*/  UIADD3 UR11, UPT, UPT, UR5, 0x1, URZ ;  /* 0x00000001050b7890 */ /* 0x000fe4000fffe0ff */
[----:B------:R-:W-:Y:S02]  /*32a0*/  UIMAD UR6, UR5, 0x600, UR4 ;  /* 0x00000600050678a4 */ /* 0x000fe4000f8e0204 */
[----:B------:R-:W-:Y:S01]  /*32b0*/  UISETP.NE.AND UP2, UPT, UR11, 0x3, UPT ;  /* 0x000000030b00788c */ /* 0x000fe2000bf45270 */
[----:B------:R-:W-:Y:S01]  /*32c0*/  PLOP3.LUT P0, PT, PT, PT, UP1, 0x80, 0x8 ;  /* 0x000000000008781c */ /* 0x000fe20003f0f018 */
[----:B------:R-:W-:Y:S02]  /*32d0*/  ULEA UR64, UR5, UR10, 0xb ;  /* 0x0000000a05407291 */ /* 0x000fe4000f8e58ff */
[----:B------:R-:W-:Y:S02]  /*32e0*/  USEL UR37, URZ, 0x1, UP2 ;  /* 0x00000001ff257887 */ /* 0x000fe40009000000 */
[----:B------:R-:W-:Y:S02]  /*32f0*/  USEL UR11, UR11, URZ, UP2 ;  /* 0x000000ff0b0b7287 */ /* 0x000fe40009000000 */
[----:B------:R-:W-:Y:S02]  /*3300*/  UIADD3 UR62, UPT, UPT, UR6, 0x2, URZ ;  /* 0x00000002063e7890 */ /* 0x000fe4000fffe0ff */
[----:B------:R-:W-:Y:S01]  /*3310*/  @UP1 ULEA UR36, UR11, UR9, 0x3 ;  /* 0x000000090b241291 */ /* 0x000fe2000f8e18ff */
[----:B------:R-:W-:Y:S01]  /*3320*/  LOP3.LUT R8, R8, UR37, RZ, 0x3c, !PT ;  /* 0x0000002508087c12 */ /* 0x000fe2000f8e3cff */
[----:B------:R-:W-:Y:S02]  /*3330*/  UIADD3 UR60, UPT, UPT, UR64, 0x2, URZ ;  /* 0x00000002403c7890 */ /* 0x000fe4000fffe0ff */
[----:B------:R-:W-:Y:S01]  /*3340*/  UIADD3 UR58, UPT, UPT, UR6, 0x4, URZ ;  /* 0x00000004063a7890 */ /* 0x000fe2000fffe0ff */
[----:B-1----:R-:W-:Y:S01]  /*3350*/  @P0 SHF.L.U32 R0, R8, 0x1f, RZ ;  /* 0x0000001f08000819 */ /* 0x002fe200000006ff */
[----:B------:R-:W-:Y:S02]  /*3360*/  UIADD3 UR56, UPT, UPT, UR64, 0x4, URZ ;  /* 0x0000000440387890 */ /* 0x000fe4000fffe0ff */
[----:B------:R-:W-:Y:S01]  /*3370*/  UIADD3 UR54, UPT, UPT, UR6, 0x6, URZ ;  /* 0x0000000606367890 */ /* 0x000fe2000fffe0ff */
[----:B------:R2:W4:Y:S01]  /*3380*/  @P0 SYNCS.PHASECHK.TRANS64.TRYWAIT P2, [UR36], R0 ;  /* 0x00000000ff0005a7 */ /* 0x0005220008041124 */
[----:B------:R-:W-:Y:S02]  /*3390*/  UIADD3 UR52, UPT, UPT, UR64, 0x6, URZ ;  /* 0x0000000640347890 */ /* 0x000fe4000fffe0ff */
        /* <DEDUP_REMOVED lines=9> */
[----:B------:R-:W-:Y:S01]  /*3430*/  UIADD3 UR17, UPT, UPT, UR17, -0x1, URZ ;  /* 0xffffffff11117890 */ /* 0x000fe2000fffe0ff */
[----:B------:R-:W-:Y:S01]  /*3440*/  UMOV UR7, 0x40004040 ;  /* 0x4000404000077882 */ /* 0x000fe20000000000 */
[----:B------:R-:W-:Y:S01]  /*3450*/  UMOV UR65, 0x40004040 ;  /* 0x4000404000417882 */ /* 0x000fe20000000000 */
[----:B------:R-:W-:Y:S01]  /*3460*/  UMOV UR63, 0x40004040 ;  /* 0x40004040003f7882 */ /* 0x000fe20000000000 */
[----:B------:R2:W-:Y:S01]  /*3470*/  UTCQMMA gdesc[UR64], gdesc[UR6], tmem[UR15], tmem[UR30], idesc[UR31], UP4 ;  /* 0x00ff1e06400075ea */ /* 0x0005e2000a00030f */
[----:B------:R-:W-:Y:S01]  /*3480*/  UPLOP3.LUT UP4, UPT, UPT, UPT, UPT, 0x80, 0x8 ;  /* 0x000000000008789c */ /* 0x000fe20003f8f070 */
[----:B------:R-:W-:Y:S01]  /*3490*/  UMOV UR61, 0x40004040 ;  /* 0x40004040003d7882 */ /* 0x000fe20000000000 */
[----:B------:R-:W-:Y:S01]  /*34a0*/  UMOV UR59, 0x40004040 ;  /* 0x40004040003b7882 */ /* 0x000fe20000000000 */
[----:B------:R2:W-:Y:S01]  /*34b0*/  UTCQMMA gdesc[UR60], gdesc[UR62], tmem[UR15], tmem[UR28], idesc[UR29], UPT ;  /* 0x00ff1c3e3c0075ea */ /* 0x0005e2000b80030f */
        /* <DEDUP_REMOVED lines=14> */
[----:B------:R-:W-:Y:S01]  /*35a0*/  UMOV UR37, 0x40004040 ;  /* 0x4000404000257882 */ /* 0x000fe20000000000 */
[----:B------:R2:W-:Y:S01]  /*35b0*/  UTCQMMA gdesc[UR40], gdesc[UR42], tmem[UR15], tmem[UR34], idesc[UR35], UPT ;  /* 0x00ff222a280075ea */ /* 0x0005e2000b80030f */
[----:B------:R2:W-:Y:S01]  /*35c0*/  UTCQMMA gdesc[UR36], gdesc[UR38], tmem[UR15], tmem[UR32], idesc[UR33], UPT ;  /* 0x00ff2026240075ea */ /* 0x0005e2000b80030f */
[----:B------:R2:W-:Y:S01]  /*35d0*/  UTCBAR [UR19], URZ ;  /* 0x000000ff130073e9 */ /* 0x0005e200080000ff */
[----:B------:R-:W-:Y:S01]  /*35e0*/  UMOV UR5, UR11 ;  /* 0x0000000b00057c82 */ /* 0x000fe20008000000 */
[----:B------:R-:W-:Y:S05]  /*35f0*/  BRA.U UP0, `(.L_x_57) ;  /* 0xfffffffd00007547 */ /* 0x000fea000b83ffff */
.L_x_54:
[----:B------:R-:W-:Y:S01]  /*3600*/  UIADD3 UR12, UPT, UPT, UR12, 0x1, URZ ;  /* 0x000000010c0c7890 */ /* 0x000fe2000fffe0ff */
[C---:B------:R-:W-:Y:S01]  /*3610*/  ISETP.NE.AND P0, PT, R10.reuse, 0x2, PT ;  /* 0x000000020a00780c */ /* 0x040fe20003f05270 */
[----:B------:R-:W-:Y:S02]  /*3620*/  UIADD3 UR14, UPT, UPT, UR14, 0x70, URZ ;  /* 0x000000700e0e7890 */ /* 0x000fe4000fffe0ff */
[----:B------:R-:W-:Y:S01]  /*3630*/  UISETP.NE.AND UP0, UPT, UR12, 0x4, UPT ;  /* 0x000000040c00788c */ /* 0x000fe2000bf05270 */
[----:B-12---:R-:W-:Y:S02]  /*3640*/  SEL R0, RZ, 0x1, P0 ;  /* 0x00000001ff007807 */ /* 0x006fe40000000000 */
[----:B------:R-:W-:Y:S01]  /*3650*/  SEL R10, R10, RZ, P0 ;  /* 0x000000ff0a0a7207 */ /* 0x000fe20000000000 */
[----:B------:R-:W-:Y:S01]  /*3660*/  USEL UR5, URZ, 0x1, UP0 ;  /* 0x00000001ff057887 */ /* 0x000fe20008000000 */
[----:B------:R-:W-:Y:S01]  /*3670*/  LOP3.LUT R9, R9, R0, RZ, 0x3c, !PT ;  /* 0x0000000009097212 */ /* 0x000fe200078e3cff */
[----:B------:R-:W-:Y:S01]  /*3680*/  USEL UR12, UR12, URZ, UP0 ;  /* 0x000000ff0c0c7287 */ /* 0x000fe20008000000 */
[----:B------:R1:W-:Y:S03]  /*3690*/  UTCBAR [UR14], URZ ;  /* 0x000000ff0e0073e9 */ /* 0x0003e600080000ff */
[----:B------:R-:W-:Y:S01]  /*36a0*/  LOP3.LUT R11, R11, UR5, RZ, 0x3c, !PT ;  /* 0x000000050b0b7c12 */ /* 0x000fe2000f8e3cff */
[----:B------:R-:W-:Y:S07]  /*36b0*/  @P1 BRA `(.L_x_58) ;  /* 0xfffffff800501947 */ /* 0x000fee000383ffff */
[----:B------:R-:W2:Y:S01]  /*36c0*/  S2UR UR4, SR_CgaCtaId ;  /* 0x00000000000479c3 */ /* 0x000ea20000008800 */
[----:B------:R-:W-:Y:S01]  /*36d0*/  ELECT P0, URZ, PT ;  /* 0x0000000000ff782f */ /* 0x000fe20003800000 */
[----:B------:R-:W-:Y:S01]  /*36e0*/  IMAD.MOV.U32 R0, RZ, RZ, 0x1 ;  /* 0x00000001ff007424 */ /* 0x000fe200078e00ff */
[----:B------:R-:W-:Y:S01]  /*36f0*/  UIADD3 UR9, UPT, UPT, UR9, 0x90, URZ ;  /* 0x0000009009097890 */ /* 0x000fe2000fffe0ff */
[----:B------:R-:W-:Y:S01]  /*3700*/  SHF.L.U32 R3, R11, 0x1f, RZ ;  /* 0x0000001f0b037819 */ /* 0x000fe200000006ff */
[----:B------:R-:W-:-:S03]  /*3710*/  UMOV UR5, 0x40 ;  /* 0x0000004000057882 */ /* 0x000fc60000000000 */
[----:B------:R-:W-:Y:S01]  /*3720*/  UVIRTCOUNT.DEALLOC.SMPOOL 0x80 ;  /* 0x000000800000784c */ /* 0x000fe20000000000 */
[----:B--2---:R-:W-:Y:S02]  /*3730*/  ULEA UR4, UR4, UR5, 0x18 ;  /* 0x0000000504047291 */ /* 0x004fe4000f8ec0ff */
[----:B------:R-:W-:-:S07]  /*3740*/  ULEA UR5, UR12, UR9, 0x3 ;  /* 0x000000090c057291 */ /* 0x000fce000f8e18ff */
[----:B------:R2:W-:Y:S02]  /*3750*/  @P0 STS.U8 [UR4+0x1c], R0 ;  /* 0x00001c00ff000988 */ /* 0x0005e40008000004 */
[----:B------:R-:W3:Y:S02]  /*3760*/  SYNCS.PHASECHK.TRANS64.TRYWAIT P0, [UR5], R3 ;  /* 0x00000003ff0075a7 */ /* 0x000ee40008001105 */
[----:B--23--:R-:W-:Y:S05]  /*3770*/  @!P0 BRA `(.L_x_59) ;  /* 0x0000004400848947 */ /* 0x00cfea0003800000 */
.L_x_114:
[----:B------:R-:W-:-:S04]  /*3780*/  UIADD3 UR6, UPT, UPT, UR12, 0x1, URZ ;  /* 0x000000010c067890 */ /* 0x000fc8000fffe0ff */
[----:B------:R-:W-:-:S04]  /*3790*/  UISETP.NE.AND UP0, UPT, UR6, 0x4, UPT ;  /* 0x000000040600788c */ /* 0x000fc8000bf05270 */
[----:B------:R-:W-:Y:S02]  /*37a0*/  USEL UR7, URZ, 0x1, UP0 ;  /* 0x00000001ff077887 */ /* 0x000fe40008000000 */
[----:B------:R-:W-:-:S04]  /*37b0*/  USEL UR6, UR6, URZ, UP0 ;  /* 0x000000ff06067287 */ /* 0x000fc80008000000 */
[----:B------:R-:W-:Y:S01]  /*37c0*/  ULEA UR5, UR6, UR9, 0x3 ;  /* 0x0000000906057291 */ /* 0x000fe2000f8e18ff */
[----:B------:R-:W-:-:S04]  /*37d0*/  LOP3.LUT R2, R11, UR7, RZ, 0x3c, !PT ;  /* 0x000000070b027c12 */ /* 0x000fc8000f8e3cff */
[----:B--2---:R-:W-:-:S04]  /*37e0*/  SHF.L.U32 R3, R2, 0x1f, RZ ;  /* 0x0000001f02037819 */ /* 0x004fc800000006ff */
[----:B------:R-:W2:Y:S02]  /*37f0*/  SYNCS.PHASECHK.TRANS64.TRYWAIT P0, [UR5], R3 ;  /* 0x00000003ff0075a7 */ /* 0x000ea40008001105 */
[----:B--2---:R-:W-:Y:S05]  /*3800*/  @!P0 BRA `(.L_x_60) ;  /* 0x0000004400788947 */ /* 0x004fea0003800000 */
.L_x_116:
        /* <DEDUP_REMOVED lines=9> */
.L_x_118:
[----:B------:R-:W-:-:S04]  /*38a0*/  UIADD3 UR6, UPT, UPT, UR6, 0x1, URZ ;  /* 0x0000000106067890 */ /* 0x000fc8000fffe0ff */
[----:B------:R-:W-:-:S04]  /*38b0*/  UISETP.NE.AND UP0, UPT, UR6, 0x4, UPT ;  /* 0x000000040600788c */ /* 0x000fc8000bf05270 */
[----:B------:R-:W-:Y:S02]  /*38c0*/  USEL UR5, URZ, 0x1, UP0 ;  /* 0x00000001ff057887 */ /* 0x000fe40008000000 */
[----:B------:R-:W-:-:S04]  /*38d0*/  USEL UR6, UR6, URZ, UP0 ;  /* 0x000000ff06067287 */ /* 0x000fc80008000000 */
[----:B------:R-:W-:Y:S01]  /*38e0*/  ULEA UR6, UR6, UR9, 0x3 ;  /* 0x0000000906067291 */ /* 0x000fe2000f8e18ff */
[----:B--2---:R-:W-:-:S04]  /*38f0*/  LOP3.LUT R3, R2, UR5, RZ, 0x3c, !PT ;  /* 0x0000000502037c12 */ /* 0x004fc8000f8e3cff */
[----:B------:R-:W-:-:S04]  /*3900*/  SHF.L.U32 R3, R3, 0x1f, RZ ;  /* 0x0000001f03037819 */ /* 0x000fc800000006ff */
[----:B------:R-:W2:Y:S02]  /*3910*/  SYNCS.PHASECHK.TRANS64.TRYWAIT P0, [UR6], R3 ;  /* 0x00000003ff0075a7 */ /* 0x000ea40008001106 */
[----:B--2---:R-:W-:Y:S05]  /*3920*/  @!P0 BRA `(.L_x_62) ;  /* 0x0000004400608947 */ /* 0x004fea0003800000 */
.L_x_120:
[----:B------:R-:W-:Y:S01]  /*3930*/  NOP ;  /* 0x0000000000007918 */ /* 0x000fe20000000000 */
[----:B--2---:R-:W2:Y:S01]  /*3940*/  LDS R0, [UR4+0x14] ;  /* 0x00001404ff007984 */ /* 0x004ea20008000800 */
[----:B------:R-:W-:Y:S01]  /*3950*/  ULOP3.LUT UR6, UR13, 0xffff, URZ, 0xc0, !UPT ;  /* 0x0000ffff0d067892 */ /* 0x000fe2000f8ec0ff */
[----:B------:R-:W-:Y:S01]  /*3960*/  UMOV UR8, 0xffff ;  /* 0x0000ffff00087882 */ /* 0x000fe20000000000 */
[----:B------:R-:W-:Y:S02]  /*3970*/  UMOV UR5, 0x1 ;  /* 0x0000000100057882 */ /* 0x000fe40000000000 */
[----:B------:R-:W-:-:S04]  /*3980*/  USHF.R.U32.HI UR6, URZ, 0x5, UR6 ;  /* 0x00000005ff067899 */ /* 0x000fc80008011606 */
[----:B------:R-:W-:Y:S02]  /*3990*/  USHF.L.U32 UR8, UR8, UR6, URZ ;  /* 0x0000000608087299 */ /* 0x000fe400080006ff */
[----:B------:R-:W-:-:S04]  /*39a0*/  USHF.L.U32 UR5, UR5, UR6, URZ ;  /* 0x0000000605057299 */ /* 0x000fc800080006ff */
[----:B--2---:R-:W-:-:S04]  /*39b0*/  LOP3.LUT R0, R0, UR8, RZ, 0xc0, !PT ;  /* 0x0000000800007c12 */ /* 0x004fc8000f8ec0ff */
[----:B------:R-:W-:-:S13]  /*39c0*/  ISETP.NE.AND P0, PT, R0, UR8, PT ;  /* 0x0000000800007c0c */ /* 0x000fda000bf05270 */
[----:B------:R-:W-:Y:S05]  /*39d0*/  @P0 BRA `(.L_x_63) ;  /* 0x0000000000580947 */ /* 0x000fea0003800000 */
[----:B------:R-:W2:Y:S02]  /*39e0*/  LDS R0, [UR4+0x18] ;  /* 0x00001804ff007984 */ /* 0x000ea40008000800 */
[----:B--2---:R-:W-:-:S04]  /*39f0*/  LOP3.LUT R0, R0, UR5, RZ, 0xc0, !PT ;  /* 0x0000000500007c12 */ /* 0x004fc8000f8ec0ff */
[----:B------:R-:W-:-:S13]  /*3a00*/  ISETP.NE.AND P0, PT, R0, UR5, PT ;  /* 0x0000000500007c0c */ /* 0x000fda000bf05270 */
[----:B------:R-:W-:Y:S05]  /*3a10*/  @P0 BRA `(.L_x_64) ;  /* 0x00000000003c0947 */ /* 0x000fea0003800000 */
[----:B------:R-:W2:Y:S01]  /*3a20*/  S2R R2, SR_LANEID ;  /* 0x0000000000027919 */ /* 0x000ea20000000000 */
[----:B------:R-:W-:Y:S01]  /*3a30*/  ULOP3.LUT UR8, URZ, UR8, URZ, 0x33, !UPT ;  /* 0x00000008ff087292 */ /* 0x000fe2000f8e33ff */
[----:B------:R-:W-:Y:S01]  /*3a40*/  LOP3.LUT R4, RZ, UR5, RZ, 0x33, !PT ;  /* 0x00000005ff047c12 */ /* 0x000fe2000f8e33ff */
[----:B------:R-:W-:Y:S02]  /*3a50*/  VOTEU.ANY UR7, UPT, PT ;  /* 0x0000000000077886 */ /* 0x000fe400038e0100 */
[----:B------:R-:W-:Y:S01]  /*3a60*/  UFLO.U32 UR7, UR7 ;  /* 0x00000007000772bd */ /* 0x000fe200080e0000 */
[----:B------:R-:W3:Y:S01]  /*3a70*/  REDUX UR5, R4 ;  /* 0x00000000040573c4 */ /* 0x000ee20000000000 */
[----:B------:R-:W-:-:S06]  /*3a80*/  IMAD.U32 R0, RZ, RZ, UR8 ;  /* 0x00000008ff007e24 */ /* 0x000fcc000f8e00ff */
[----:B------:R1:W-:Y:S01]  /*3a90*/  UTCATOMSWS.AND URZ, UR8 ;  /* 0x0000000800ff79e3 */ /* 0x0003e20008000000 */
[----:B------:R-:W4:Y:S01]  /*3aa0*/  REDUX UR6, R0 ;  /* 0x00000000000673c4 */ /* 0x000f220000000000 */
[----:B--2---:R-:W-:Y:S01]  /*3ab0*/  ISETP.EQ.U32.AND P0, PT, R2, UR7, PT ;  /* 0x0000000702007c0c */ /* 0x004fe2000bf02070 */
[----:B---3--:R-:W-:Y:S01]  /*3ac0*/  IMAD.U32 R2, RZ, RZ, UR5 ;  /* 0x00000005ff027e24 */ /* 0x008fe2000f8e00ff */
[----:B----4-:R-:W-:-:S11]  /*3ad0*/  MOV R3, UR6 ;  /* 0x0000000600037c02 */ /* 0x010fd60008000f00 */
[----:B------:R1:W-:Y:S04]  /*3ae0*/  @P0 ATOMS.AND RZ, [UR4+0x14], R3 ;  /* 0x00001403ffff098c */ /* 0x0003e8000a800004 */
[----:B------:R1:W-:Y:S01]  /*3af0*/  @P0 ATOMS.AND RZ, [UR4+0x18], R2 ;  /* 0x00001802ffff098c */ /* 0x0003e2000a800004 */
[----:B------:R-:W-:Y:S05]  /*3b00*/  BRA `(.L_x_65) ;  /* 0x0000000000147947 */ /* 0x000fea0003800000 */
.L_x_64:
[----:B------:R-:W-:Y:S02]  /*3b10*/  MOV R2, 0x3b30 ;  /* 0x00003b3000027802 */ /* 0x000fe40000000f00 */
[----:B-1--45:R-:W-:Y:S05]  /*3b20*/  CALL.REL.NOINC `($__internal_0_$__cuda_sm10x_tcgen05_guardrail_trap_col_being_dealloced_not_returned_by_alloc) ;  /* 0x00000044007c7944 */ /* 0x032fea0003c00000 */
[----:B------:R-:W-:Y:S05]  /*3b30*/  BRA `(.L_x_65) ;  /* 0x0000000000087947 */ /* 0x000fea0003800000 */
.L_x_63:
[----:B------:R-:W-:Y:S02]  /*3b40*/  MOV R2, 0x3b60 ;  /* 0x00003b6000027802 */ /* 0x000fe40000000f00 */
[----:B-1--45:R-:W-:Y:S05]  /*3b50*/  CALL.REL.NOINC `($__internal_2_$__cuda_sm10x_tcgen05_guardrail_trap_unallocated_columns_being_dealloced) ;  /* 0x0000004400887944 */ /* 0x032fea0003c00000 */
.L_x_65:
[----:B------:R-:W-:Y:S01]  /*3b60*/  NOP ;  /* 0x0000000000007918 */ /* 0x000fe20000000000 */
[----:B-1----:R-:W-:Y:S05]  /*3b70*/  EXIT ;  /* 0x000000000000794d */ /* 0x002fea0003800000 */
.L_x_47:
[----:B------:R-:W-:-:S09]  /*3b80*/  UISETP.NE.OR UP2, UPT, UR8, 0x3, !UP2 ;  /* 0x000000030800788c */ /* 0x000fd2000d745670 */
[----:B------:R-:W-:Y:S05]  /*3b90*/  BRA.U UP2, `(.L_x_66) ;  /* 0x0000000902fc7547 */ /* 0x000fea000b800000 */
[----:B------:R-:W1:Y:S01]  /*3ba0*/  LDC R0, c[0x0][0xb30] ;  /* 0x0002cc00ff007b82 */ /* 0x000e620000000800 */
[----:B------:R-:W2:Y:S01]  /*3bb0*/  LDCU.64 UR8, c[0x0][0x888] ;  /* 0x00011100ff0877ac */ /* 0x000ea20008000a00 */
[----:B------:R-:W-:Y:S01]  /*3bc0*/  IMAD.MOV.U32 R30, RZ, RZ, 0x1 ;  /* 0x00000001ff1e7424 */ /* 0x000fe200078e00ff */
[----:B------:R-:W-:Y:S01]  /*3bd0*/  CS2R R28, SRZ ;  /* 0x00000000001c7805 */ /* 0x000fe2000001ff00 */
[----:B------:R-:W-:Y:S01]  /*3be0*/  IMAD.MOV.U32 R25, RZ, RZ, 0x3000 ;  /* 0x00003000ff197424 */ /* 0x000fe200078e00ff */
[----:B------:R-:W4:Y:S03]  /*3bf0*/  LDCU.64 UR4, c[0x0][0x890] ;  /* 0x00011200ff0477ac */ /* 0x000f260008000a00 */
[----:B------:R-:W3:Y:S01]  /*3c00*/  LDC R19, c[0x0][0x370] ;  /* 0x0000dc00ff137b82 */ /* 0x000ee20000000800 */
[----:B------:R-:W-:Y:S01]  /*3c10*/  UMOV UR7, 0x400 ;  /* 0x0000040000077882 */ /* 0x000fe20000000000 */
[----:B------:R-:W-:-:S02]  /*3c20*/  UPLOP3.LUT UP1, UPT, UPT, UPT, UPT, 0x40, 0x4 ;  /* 0x000000000004789c */ /* 0x000fc40003f2e870 */
[----:B------:R-:W-:-:S04]  /*3c30*/  ULEA UR7, UR37, UR7, 0x18 ;  /* 0x0000000725077291 */ /* 0x000fc8000f8ec0ff */
[----:B------:R-:W3:Y:S01]  /*3c40*/  LDC R2, c[0x0][0xb0c] ;  /* 0x0002c300ff027b82 */ /* 0x000ee20000000800 */
[----:B--2---:R-:W-:Y:S02]  /*3c50*/  UISETP.NE.U32.AND UP4, UPT, UR8, URZ, UPT ;  /* 0x000000ff0800728c */ /* 0x004fe4000bf85070 */
[----:B------:R-:W-:Y:S02]  /*3c60*/  UIADD3 UR8, UPT, UPT, UR7, 0x30, URZ ;  /* 0x0000003007087890 */ /* 0x000fe4000fffe0ff */
[----:B----4-:R-:W-:-:S03]  /*3c70*/  UISETP.NE.U32.AND UP5, UPT, UR4, URZ, UPT ;  /* 0x000000ff0400728c */ /* 0x010fc6000bfa5070 */
[----:B------:R-:W2:Y:S01]  /*3c80*/  LDC R18, c[0x0][0xb20] ;  /* 0x0002c800ff127b82 */ /* 0x000ea20000000800 */
[----:B-1----:R-:W-:Y:S01]  /*3c90*/  ISETP.NE.AND P1, PT, R0, 0x1, PT ;  /* 0x000000010000780c */ /* 0x002fe20003f25270 */
[----:B------:R-:W-:Y:S02]  /*3ca0*/  UISETP.NE.AND.EX UP4, UPT, UR9, URZ, UPT, UP4 ;  /* 0x000000ff0900728c */ /* 0x000fe4000bf85340 */
[----:B------:R-:W-:Y:S02]  /*3cb0*/  UPRMT UR37, UR37, 0x654, UR8 ;  /* 0x0000065425257896 */ /* 0x000fe40008000008 */
[----:B------:R-:W-:Y:S02]  /*3cc0*/  UISETP.NE.AND.EX UP5, UPT, UR5, URZ, UPT, UP5 ;  /* 0x000000ff0500728c */ /* 0x000fe4000bfa5350 */
[----:B------:R-:W1:Y:S08]  /*3cd0*/  LDC.64 R32, c[0x0][0x348] ;  /* 0x0000d200ff207b82 */ /* 0x000e700000000a00 */
[----:B------:R-:W4:Y:S08]  /*3ce0*/  LDC.64 R16, c[0x0][0xb10] ;  /* 0x0002c400ff107b82 */ /* 0x000f300000000a00 */
[----:B------:R-:W1:Y:S08]  /*3cf0*/  LDC.64 R6, c[0x0][0xb18] ;  /* 0x0002c600ff067b82 */ /* 0x000e700000000a00 */
[----:B------:R-:W1:Y:S08]  /*3d00*/  LDC.64 R4, c[0x0][0xb28] ;  /* 0x0002ca00ff047b82 */ /* 0x000e700000000a00 */
[----:B--23--:R-:W1:Y:S02]  /*3d10*/  LDC R24, c[0x0][0x374] ;  /* 0x0000dd00ff187b82 */ /* 0x00ce640000000800 */
.L_x_74:
[C---:B------:R-:W-:Y:S02]  /*3d20*/  LEA R0, R29.reuse, UR7, 0x3 ;  /* 0x000000071d007c11 */ /* 0x040fe4000f8e18ff */
[----:B------:R-:W-:Y:S02]  /*3d30*/  SHF.L.U32 R3, R28, 0x1f, RZ ;  /* 0x0000001f1c037819 */ /* 0x000fe400000006ff */
[----:B------:R-:W-:Y:S02]  /*3d40*/  LEA R20, R29, UR7, 0x4 ;  /* 0x000000071d147c11 */ /* 0x000fe4000f8e20ff */
[----:B--2---:R-:W2:Y:S02]  /*3d50*/  SYNCS.PHASECHK.TRANS64.TRYWAIT P0, [R0+URZ+0x50], R3 ;  /* 0x00005003000075a7 */ /* 0x004ea400080011ff */
[----:B--2---:R-:W-:Y:S05]  /*3d60*/  @!P0 BRA `(.L_x_67) ;  /* 0x0000004000688947 */ /* 0x004fea0003800000 */
.L_x_121:
[----:B------:R-:W-:Y:S01]  /*3d70*/  ISETP.GE.AND P0, PT, R102, 0x1, PT ;  /* 0x000000016600780c */ /* 0x000fe20003f06270 */
[----:B------:R-:W3:Y:S01]  /*3d80*/  LDS.128 R20, [R20+0xe0] ;  /* 0x0000e00014147984 */ /* 0x000ee20000000c00 */
[----:B------:R-:W-:Y:S01]  /*3d90*/  ISETP.NE.U32.AND P4, PT, RZ, UR4, PT ;  /* 0x00000004ff007c0c */ /* 0x000fe2000bf85070 */
[----:B--2---:R-:W-:Y:S01]  /*3da0*/  VIADD R0, R0, 0x60 ;  /* 0x0000006000007836 */ /* 0x004fe20000000000 */
[----:B------:R-:W-:Y:S02]  /*3db0*/  SHF.L.U32 R26, R30, 0x1f, RZ ;  /* 0x0000001f1e1a7819 */ /* 0x000fe400000006ff */
[----:B------:R-:W-:Y:S02]  /*3dc0*/  ISETP.NE.AND.EX P4, PT, RZ, UR5, PT, P4 ;  /* 0x00000005ff007c0c */ /* 0x000fe4000bf85340 */
[----:B------:R-:W-:Y:S01]  /*3dd0*/  PRMT R0, RZ, 0x654, R0 ;  /* 0x00000654ff007816 */ /* 0x000fe20000000000 */
[----:B------:R-:W-:Y:S01]  /*3de0*/  @!PT LDS RZ, [RZ] ;  /* 0x00000000fffff984 */ /* 0x000fe20000000800 */
[----:B------:R-:W-:Y:S01]  /*3df0*/  @!PT LDS RZ, [RZ] ;  /* 0x00000000fffff984 */ /* 0x000fe20000000800 */
[----:B------:R-:W-:Y:S01]  /*3e00*/  @!PT LDS RZ, [RZ] ;  /* 0x00000000fffff984 */ /* 0x000fe20000000800 */
[----:B------:R-:W-:Y:S01]  /*3e10*/  @!PT LDS RZ, [RZ] ;  /* 0x00000000fffff984 */ /* 0x000fe20000000800 */
[----:B------:R2:W-:Y:S06]  /*3e20*/  MEMBAR.ALL.CTA ;  /* 0x0000000000007992 */ /* 0x0005ec0000008000 */
[----:B--2---:R-:W2:Y:S02]  /*3e30*/  FENCE.VIEW.ASYNC.S ;  /* 0x00000000000073c6 */ /* 0x004ea40000000000 */
[----:B--2---:R2:W-:Y:S01]  /*3e40*/  SYNCS.ARRIVE.TRANS64.RED.A1T0 RZ, [R0+URZ], RZ ;  /* 0x000000ff00ff79a7 */ /* 0x0045e200081004ff */
[----:B---3--:R-:W-:Y:S11]  /*3e50*/  LOP3.LUT P3, RZ, R22, 0x1, RZ, 0xc0, !PT ;  /* 0x0000000116ff7812 */ /* 0x008ff6000786c0ff */
[----:B------:R-:W-:Y:S02]  /*3e60*/  @!UPT UIADD3 URZ, UPT, UPT, URZ, URZ, URZ ;  /* 0x000000fffffff290 */ /* 0x000fe4000fffe0ff */
[----:B------:R-:W-:Y:S02]  /*3e70*/  @P3 MOV R13, R20 ;  /* 0x00000014000d3202 */ /* 0x000fe40000000f00 */
[----:B------:R-:W-:Y:S01]  /*3e80*/  @P3 LOP3.LUT R8, R21, 0xffff, RZ, 0xc0, !PT ;  /* 0x0000ffff15083812 */ /* 0x000fe200078ec0ff */
[----:B--2---:R-:W-:Y:S06]  /*3e90*/  @!P0 BRA `(.L_x_68) ;  /* 0x0000000000a48947 */ /* 0x004fec0003800000 */
[----:B-1----:R-:W-:Y:S01]  /*3ea0*/  IMAD.HI.U32 R31, R24, R7, RZ ;  /* 0x00000007181f7227 */ /* 0x002fe200078e00ff */
[----:B------:R-:W-:Y:S02]  /*3eb0*/  ISETP.NE.AND P0, PT, R6, 0x1, PT ;  /* 0x000000010600780c */ /* 0x000fe40003f05270 */
[----:B------:R-:W-:Y:S01]  /*3ec0*/  ISETP.NE.AND P2, PT, R102, 0x1, PT ;  /* 0x000000016600780c */ /* 0x000fe20003f45270 */
[----:B----4-:R-:W-:Y:S01]  /*3ed0*/  IMAD.HI.U32 R34, R19, R16, RZ ;  /* 0x0000001013227227 */ /* 0x010fe200078e00ff */
[----:B------:R-:W-:Y:S02]  /*3ee0*/  SHF.R.U32.HI R31, RZ, R18, R31 ;  /* 0x00000012ff1f7219 */ /* 0x000fe4000001161f */
[----:B------:R-:W-:Y:S01]  /*3ef0*/  ISETP.NE.AND P5, PT, R2, 0x1, PT ;  /* 0x000000010200780c */ /* 0x000fe20003fa5270 */
[----:B------:R-:W-:Y:S01]  /*3f00*/  IMAD.HI.U32 R36, R13, R16, RZ ;  /* 0x000000100d247227 */ /* 0x000fe200078e00ff */
[----:B------:R-:W-:Y:S02]  /*3f10*/  SHF.R.U32.HI R34, RZ, R17, R34 ;  /* 0x00000011ff227219 */ /* 0x000fe40000011622 */
[----:B------:R-:W-:Y:S01]  /*3f20*/  SEL R3, R24, R31, !P0 ;  /* 0x0000001f18037207 */ /* 0x000fe20004000000 */
[C---:B------:R-:W-:Y:S01]  /*3f30*/  IMAD.HI.U32 R31, R8.reuse, R7, RZ ;  /* 0x00000007081f7227 */ /* 0x040fe200078e00ff */
[----:B------:R-:W-:Y:S02]  /*3f40*/  SEL R11, R19, R34, !P5 ;  /* 0x00000022130b7207 */ /* 0x000fe40006800000 */
[----:B------:R-:W-:Y:S01]  /*3f50*/  SHF.R.U32.HI R36, RZ, R17, R36 ;  /* 0x00000011ff247219 */ /* 0x000fe20000011624 */
[----:B------:R-:W-:Y:S01]  /*3f60*/  IMAD.HI.U32 R38, R3, R4, RZ ;  /* 0x0000000403267227 */ /* 0x000fe200078e00ff */
[----:B------:R-:W-:Y:S03]  /*3f70*/  SHF.R.U32.HI R31, RZ, R18, R31 ;  /* 0x00000012ff1f7219 */ /* 0x000fe6000001161f */
[----:B------:R-:W-:Y:S01]  /*3f80*/  IMAD.HI.U32 R34, R11, R4, RZ ;  /* 0x000000040b227227 */ /* 0x000fe200078e00ff */
[----:B------:R-:W-:Y:S02]  /*3f90*/  @P2 SHF.R.U32.HI R3, RZ, R5, R38 ;  /* 0x00000005ff032219 */ /* 0x000fe40000011626 */
[----:B------:R-:W-:Y:S02]  /*3fa0*/  SEL R9, R8, R31, !P0 ;  /* 0x0000001f08097207 */ /* 0x000fe40004000000 */
[----:B------:R-:W-:Y:S01]  /*3fb0*/  @P2 SHF.R.U32.HI R11, RZ, R5, R34 ;  /* 0x00000005ff0b2219 */ /* 0x000fe20000011622 */
[C---:B------:R-:W-:Y:S01]  /*3fc0*/  IMAD R10, R102.reuse, R3, RZ ;  /* 0x00000003660a7224 */ /* 0x040fe200078e02ff */
[----:B------:R-:W-:Y:S01]  /*3fd0*/  SEL R3, R13, R36, !P5 ;  /* 0x000000240d037207 */ /* 0x000fe20006800000 */
[C---:B------:R-:W-:Y:S03]  /*3fe0*/  IMAD.HI.U32 R14, R9.reuse, R4, RZ ;  /* 0x00000004090e7227 */ /* 0x040fe600078e00ff */
[----:B------:R-:W-:Y:S01]  /*3ff0*/  ISETP.GE.AND P0, PT, R9, R10, PT ;  /* 0x0000000a0900720c */ /* 0x000fe20003f06270 */
[C---:B------:R-:W-:Y:S01]  /*4000*/  IMAD R12, R102.reuse, R11, RZ ;  /* 0x0000000b660c7224 */ /* 0x040fe200078e02ff */
[-C--:B------:R-:W-:Y:S04]  /*4010*/  SHF.R.U32.HI R14, RZ, R5.reuse, R14 ;  /* 0x00000005ff0e7219 */ /* 0x080fe8000001160e */
[----:B------:R-:W-:Y:S02]  /*4020*/  ISETP.GE.OR P0, PT, R3, R12, P0 ;  /* 0x0000000c0300720c */ /* 0x000fe40000706670 */
[----:B------:R-:W-:Y:S05]  /*4030*/  SEL R15, R9, R14, !P2 ;  /* 0x0000000e090f7207 */ /* 0x000fea0005000000 */
[----:B------:R-:W-:Y:S04]  /*4040*/  IMAD.MOV R14, RZ, RZ, -R15 ;  /* 0x000000ffff0e7224 */ /* 0x000fe800078e0a0f */
[----:B------:R-:W-:Y:S02]  /*4050*/  IMAD R14, R102, R14, R9 ;  /* 0x0000000e660e7224 */ /* 0x000fe400078e0209 */
[C---:B------:R-:W-:Y:S05]  /*4060*/  @!P0 IMAD.HI.U32 R10, R3.reuse, R4, RZ ;  /* 0x00000004030a8227 */ /* 0x040fea00078e00ff */
[----:B------:R-:W-:Y:S04]  /*4070*/  @!P0 SHF.R.U32.HI R10, RZ, R5, R10 ;  /* 0x00000005ff0a8219 */ /* 0x000fe8000001160a */
[----:B------:R-:W-:Y:S01]  /*4080*/  @!P0 SEL R0, R3, R10, !P2 ;  /* 0x0000000a03008207 */ /* 0x000fe20005000000 */
[----:B------:R-:W-:Y:S03]  /*4090*/  IMAD.MOV R10, RZ, RZ, -R3 ;  /* 0x000000ffff0a7224 */ /* 0x000fe600078e0a03 */
[----:B------:R-:W-:Y:S01]  /*40a0*/  @!P0 IADD3 R15, PT, PT, R15, -R0, RZ ;  /* 0x800000000f0f8210 */ /* 0x000fe20007ffe0ff */
[----:B------:R-:W-:Y:S01]  /*40b0*/  @!P0 IMAD R0, R11, R14, R0 ;  /* 0x0000000e0b008224 */ /* 0x000fe200078e0200 */
[----:B------:R-:W-:Y:S01]  /*40c0*/  IADD3 R11, PT, PT, -R9, RZ, RZ ;  /* 0x000000ff090b7210 */ /* 0x000fe20007ffe1ff */
[----:B------:R-:W-:Y:S02]  /*40d0*/  IMAD R13, R2, R10, R13 ;  /* 0x0000000a020d7224 */ /* 0x000fe400078e020d */
[----:B------:R-:W-:Y:S02]  /*40e0*/  @!P0 IMAD R9, R15, R102, R3 ;  /* 0x000000660f098224 */ /* 0x000fe400078e0203 */
[----:B------:R-:W-:Y:S02]  /*40f0*/  @!P0 IMAD.MOV.U32 R3, RZ, RZ, R0 ;  /* 0x000000ffff038224 */ /* 0x000fe400078e0000 */
[----:B------:R-:W-:Y:S02]  /*4100*/  IMAD R8, R6, R11, R8 ;  /* 0x0000000b06087224 */ /* 0x000fe400078e0208 */
[----:B------:R-:W-:Y:S02]  /*4110*/  IMAD R13, R3, R2, R13 ;  /* 0x00000002030d7224 */ /* 0x000fe400078e020d */
[----:B------:R-:W-:Y:S02]  /*4120*/  IMAD R8, R9, R6, R8 ;  /* 0x0000000609087224 */ /* 0x000fe400078e0208 */
.L_x_68:
[----:B------:R-:W-:Y:S05]  /*4130*/  BRA.U UP1, `(.L_x_69) ;  /* 0x0000000101107547 */ /* 0x000fea000b800000 */
[----:B------:R-:W-:Y:S04]  /*4140*/  MOV R0, UR6 ;  /* 0x0000000600007c02 */ /* 0x000fe80008000f00 */
[----:B------:R-:W-:Y:S04]  /*4150*/  SHF.L.U32 R3, R0, 0x1f, RZ ;  /* 0x0000001f00037819 */ /* 0x000fe800000006ff */
[----:B------:R-:W2:Y:S02]  /*4160*/  SYNCS.PHASECHK.TRANS64.TRYWAIT P0, [UR7+0x48], R3 ;  /* 0x00004803ff0075a7 */ /* 0x000ea40008001107 */
[----:B--2---:R-:W-:Y:S05]  /*4170*/  @!P0 BRA `(.L_x_70) ;  /* 0x0000003c00788947 */ /* 0x004fea0003800000 */
.L_x_69:
[----:B------:R-:W-:Y:S05]  /*4180*/  BRA.U !UP5, `(.L_x_71) ;  /* 0x000000010d347547 */ /* 0x000fea000b800000 */
[----:B------:R-:W-:Y:S01]  /*4190*/  UPLOP3.LUT UP0, UPT, UPT, UPT, UP4, 0x80, 0x8 ;  /* 0x000000000008789c */ /* 0x000fe20003f0f040 */
[----:B--2---:R-:W-:Y:S02]  /*41a0*/  HFMA2 R0, -RZ, RZ, 0, 5.9604644775390625e-08 ;  /* 0x00000001ff007431 */ /* 0x004fe400000001ff */
[----:B------:R-:W-:Y:S03]  /*41b0*/  IMAD.MOV.U32 R216, RZ, RZ, 0x1 ;  /* 0x00000001ffd87424 */ /* 0x000fe600078e00ff */
[----:B------:R-:W-:Y:S05]  /*41c0*/  PLOP3.LUT P0, PT, PT, PT, UP0, 0x80, 0x8 ;  /* 0x000000000008781c */ /* 0x000fea0003f0f008 */
[----:B------:R-:W2:Y:S01]  /*41d0*/  @UP0 LDCU.64 UR10, c[0x0][0x888] ;  /* 0x00011100ff0a07ac */ /* 0x000ea20008000a00 */
[----:B------:R-:W-:Y:S07]  /*41e0*/  @UP0 UIMAD UR8, UR36, UR4, URZ ;  /* 0x00000004240802a4 */ /* 0x000fee000f8e02ff */
[----:B------:R-:W-:Y:S01]  /*41f0*/  @!P0 PRMT R216, R0, 0x7610, R216 ;  /* 0x0000761000d88816 */ /* 0x000fe200000000d8 */
[----:B--2---:R-:W-:Y:S03]  /*4200*/  @UP0 UIMAD.WIDE UR10, UR8, 0x4, UR10 ;  /* 0x00000004080a08a5 */ /* 0x004fe6000f8e020a */
[----:B------:R-:W2:Y:S03]  /*4210*/  @!UP0 LDCU UR8, c[0x0][0x880] ;  /* 0x00011000ff0887ac */ /* 0x000ea60008000800 */
[----:B------:R-:W-:Y:S01]  /*4220*/  IMAD.U32 R10, RZ, RZ, UR10 ;  /* 0x0000000aff0a7e24 */ /* 0x000fe2000f8e00ff */
[----:B------:R-:W-:Y:S05]  /*4230*/  MOV R11, UR11 ;  /* 0x0000000b000b7c02 */ /* 0x000fea0008000f00 */
[----:B-----5:R3:W5:Y:S02]  /*4240*/  @P0 LDG.E R111, desc[UR40][R10.64] ;  /* 0x000000280a6f0981 */ /* 0x020764000c1e1900 */
[----:B--23--:R-:W-:Y:S07]  /*4250*/  @!P0 IMAD.U32 R111, RZ, RZ, UR8 ;  /* 0x00000008ff6f8e24 */ /* 0x00cfee000f8e00ff */
.L_x_71:
[----:B-----5:R-:W-:Y:S01]  /*4260*/  @!P4 FSETP.EQ.AND P5, PT, R111, RZ, PT ;  /* 0x000000ff6f00c20b */ /* 0x020fe20003fa2000 */
[----:B------:R-:W-:Y:S01]  /*4270*/  @!UPT UIADD3 URZ, UPT, UPT, URZ, URZ, URZ ;  /* 0x000000fffffff290 */ /* 0x000fe2000fffe0ff */
[----:B------:R-:W-:Y:S11]  /*4280*/  @!P4 BRA `(.L_x_72) ;  /* 0x000000000014c947 */ /* 0x000ff60003800000 */
[----:B------:R-:W-:Y:S02]  /*4290*/  LOP3.LUT P0, RZ, R216, 0xff, RZ, 0xc0, !PT ;  /* 0x000000ffd8ff7812 */ /* 0x000fe4000780c0ff */
[----:B------:R-:W-:Y:S04]  /*42a0*/  PLOP3.LUT P5, PT, PT, PT, UP0, 0x80, 0x8 ;  /* 0x000000000008781c */ /* 0x000fe80003faf008 */
[----:B------:R-:W-:Y:S07]  /*42b0*/  PLOP3.LUT P5, PT, P5, PT, PT, 0x8, 0x80 ;  /* 0x000000000080781c */ /* 0x000fee0002fae170 */
[----:B------:R-:W-:Y:S11]  /*42c0*/  @P0 FSETP.EQ.AND P5, PT, R111, RZ, PT ;  /* 0x000000ff6f00020b */ /* 0x000ff60003fa2000 */
[----:B------:R-:W-:Y:S02]  /*42d0*/  @!UPT UIADD3 URZ, UPT, UPT, URZ, URZ, URZ ;  /* 0x000000fffffff290 */ /* 0x000fe4000fffe0ff */
.L_x_72:
[----:B------:R-:W3:Y:S01]  /*42e0*/  SYNCS.PHASECHK.TRANS64.TRYWAIT P4, [UR7+0x38], R26 ;  /* 0x0000381aff0075a7 */ /* 0x000ee20008081107 */
[----:B------:R-:W-:Y:S01]  /*42f0*/  @P3 SHF.R.U32.HI R27, RZ, 0x10, R21 ;  /* 0x00000010ff1b3819 */ /* 0x000fe20000011615 */
[----:B------:R-:W-:Y:S01]  /*4300*/  VIADD R29, R29, 0x1 ;  /* 0x000000011d1d7836 */ /* 0x000fe20000000000 */
[----:B------:R-:W5:Y:S08]  /*4310*/  LDC.64 R14, c[0x0][0xb10] ;  /* 0x0002c400ff0e7b82 */ /* 0x000f700000000a00 */
[----:B------:R-:W1:Y:S08]  /*4320*/  LDC.64 R10, c[0x0][0xb18] ;  /* 0x0002c600ff0a7b82 */ /* 0x000e700000000a00 */
[----:B--2---:R-:W2:Y:S08]  /*4330*/  @!P1 LDC R0, c[0x0][0xb20] ;  /* 0x0002c800ff009b82 */ /* 0x004eb00000000800 */
[----:B------:R-:W4:Y:S01]  /*4340*/  @!P1 LDC R3, c[0x0][0xb0c] ;  /* 0x0002c300ff039b82 */ /* 0x000f220000000800 */
[----:B-----5:R-:W-:Y:S05]  /*4350*/  @!P1 IMAD.HI.U32 R14, R13, R14, RZ ;  /* 0x0000000e0d0e9227 */ /* 0x020fea00078e00ff */
[----:B------:R-:W-:Y:S01]  /*4360*/  @!P1 SHF.R.U32.HI R14, RZ, R15, R14 ;  /* 0x0000000fff0e9219 */ /* 0x000fe2000001160e */
[----:B-1----:R-:W-:Y:S01]  /*4370*/  @!P1 IMAD.HI.U32 R11, R8, R11, RZ ;  /* 0x0000000b080b9227 */ /* 0x002fe200078e00ff */
[----:B------:R-:W-:Y:S04]  /*4380*/  @!P1 ISETP.NE.AND P0, PT, R10, 0x1, PT ;  /* 0x000000010a00980c */ /* 0x000fe80003f05270 */
[----:B--2---:R-:W-:Y:S02]  /*4390*/  @!P1 SHF.R.U32.HI R9, RZ, R0, R11 ;  /* 0x00000000ff099219 */ /* 0x004fe4000001160b */
[----:B----4-:R-:W-:Y:S02]  /*43a0*/  @!P1 ISETP.NE.AND P2, PT, R3, 0x1, PT ;  /* 0x000000010300980c */ /* 0x010fe40003f45270 */
[----:B------:R-:W-:Y:S02]  /*43b0*/  @!P1 SEL R9, R8, R9, !P0 ;  /* 0x0000000908099207 */ /* 0x000fe40004000000 */
[----:B------:R-:W-:Y:S02]  /*43c0*/  ELECT P0, URZ, PT ;  /* 0x0000000000ff782f */ /* 0x000fe40003800000 */
[----:B------:R-:W-:Y:S05]  /*43d0*/  @!P1 SEL R14, R13, R14, !P2 ;  /* 0x0000000e0d0e9207 */ /* 0x000fea0005000000 */
[----:B------:R-:W-:Y:S02]  /*43e0*/  @!P1 IMAD.IADD R0, R9, 0x1, -R14 ;  /* 0x0000000109009824 */ /* 0x000fe400078e0a0e */
[----:B------:R-:W-:Y:S02]  /*43f0*/  @!P1 IMAD.IADD R9, R14, 0x1, -R9 ;  /* 0x000000010e099824 */ /* 0x000fe400078e0a09 */
[----:B------:R-:W-:Y:S02]  /*4400*/  @!P1 IMAD R13, R0, R3, R13 ;  /* 0x00000003000d9224 */ /* 0x000fe400078e020d */
[----:B------:R-:W-:Y:S01]  /*4410*/  @!P1 IMAD R8, R9, R10, R8 ;  /* 0x0000000a09089224 */ /* 0x000fe200078e0208 */
[----:B---3--:R-:W-:Y:S06]  /*4420*/  @!P4 BRA `(.L_x_73) ;  /* 0x0000003800e4c947 */ /* 0x008fec0003800000 */
.L_x_124:
[----:B------:R-:W-:Y:S01]  /*4430*/  PLOP3.LUT P5, PT, P5, P0, PT, 0xf2, 0x2f ;  /* 0x00000000002f781c */ /* 0x000fe20002fa1e72 */
[----:B------:R-:W-:Y:S01]  /*4440*/  UMOV UR14, 0x0 ;  /* 0x00000000000e7882 */ /* 0x000fe20000000000 */
[----:B------:R-:W-:Y:S01]  /*4450*/  UMOV UR15, 0x10000000 ;  /* 0x10000000000f7882 */ /* 0x000fe20000000000 */
[----:B------:R-:W-:Y:S01]  /*4460*/  LOP3.LUT R30, R30, 0x1, RZ, 0x3c, !PT ;  /* 0x000000011e1e7812 */ /* 0x000fe200078e3cff */
[----:B------:R-:W-:Y:S01]  /*4470*/  UMOV UR28, UR36 ;  /* 0x00000024001c7c82 */ /* 0x000fe20008000000 */
[----:B------:R-:W-:Y:S01]  /*4480*/  UMOV UR20, UR36 ;  /* 0x0000002400147c82 */ /* 0x000fe20008000000 */
[----:B------:R-:W-:Y:S01]  /*4490*/  UMOV UR12, UR36 ;  /* 0x00000024000c7c82 */ /* 0x000fe20008000000 */
[----:B------:R-:W-:Y:S06]  /*44a0*/  @P3 R2UR UR36, R27 ;  /* 0x000000001b2432ca */ /* 0x000fec00000e0000 */
[----:B-1----:R-:W-:Y:S01]  /*44b0*/  @!P5 IADD3 R3, P0, PT, R32, 0x580, RZ ;  /* 0x000005802003d810 */ /* 0x002fe20007f1e0ff */
[----:B------:R-:W-:Y:S01]  /*44c0*/  @!P5 IMAD R213, R213, 0x60, RZ ;  /* 0x00000060d5d5d824 */ /* 0x000fe200078e02ff */
[----:B------:R-:W-:Y:S01]  /*44d0*/  VOTEU.ALL UP1, P5 ;  /* 0x0000000000ff7886 */ /* 0x000fe20002820000 */
[----:B------:R-:W-:Y:S01]  /*44e0*/  @!P5 IMAD.SHL.U32 R215, R215, 0x80, RZ ;  /* 0x00000080d7d7d824 */ /* 0x000fe200078e00ff */
[----:B------:R-:W-:Y:S01]  /*44f0*/  @!P5 R2UR UR9, R3 ;  /* 0x000000000309d2ca */ /* 0x000fe200000e0000 */
[----:B------:R-:W-:Y:S01]  /*4500*/  @!P5 IMAD.X R0, RZ, RZ, R33, P0 ;  /* 0x000000ffff00d224 */ /* 0x000fe200000e0621 */
[----:B------:R-:W-:Y:S01]  /*4510*/  @!P5 R2UR UR26, R213 ;  /* 0x00000000d51ad2ca */ /* 0x000fe200000e0000 */
[----:B------:R-:W-:Y:S01]  /*4520*/  @!UP1 UIADD3 UR25, UPT, UPT, UR7, 0x30, URZ ;  /* 0x0000003007199890 */ /* 0x000fe2000fffe0ff */
[----:B------:R-:W-:Y:S01]  /*4530*/  @!P5 R2UR UR27, R215 ;  /* 0x00000000d71bd2ca */ /* 0x000fe200000e0000 */
[----:B------:R-:W-:Y:S01]  /*4540*/  @!UP1 UIADD3 UR24, UPT, UPT, UR7, 0x200, URZ ;  /* 0x0000020007189890 */ /* 0x000fe2000fffe0ff */
[----:B------:R-:W-:Y:S01]  /*4550*/  @!P5 R2UR UR8, R0 ;  /* 0x000000000008d2ca */ /* 0x000fe200000e0000 */
[----:B------:R-:W-:Y:S01]  /*4560*/  VOTEU.ALL UP3, P5 ;  /* 0x0000000000ff7886 */ /* 0x000fe20002860000 */
[----:B------:R-:W-:Y:S01]  /*4570*/  @!UP1 UIADD3 UR16, UPT, UPT, UR7, 0x1200, URZ ;  /* 0x0000120007109890 */ /* 0x000fe2000fffe0ff */
[C---:B------:R-:W-:Y:S01]  /*4580*/  ISETP.NE.AND P0, PT, R29.reuse, 0x2, PT ;  /* 0x000000021d00780c */ /* 0x040fe20003f05270 */
[----:B------:R-:W-:Y:S01]  /*4590*/  VOTEU.ALL UP2, P5 ;  /* 0x0000000000ff7886 */ /* 0x000fe20002840000 */
[----:B------:R-:W-:Y:S01]  /*45a0*/  UMOV UR17, UR25 ;  /* 0x0000001900117c82 */ /* 0x000fe20008000000 */
[----:B------:R-:W-:Y:S01]  /*45b0*/  IMAD.IADD R213, R8, 0x1, R212 ;  /* 0x0000000108d57824 */ /* 0x000fe200078e02d4 */
[----:B------:R-:W-:Y:S01]  /*45c0*/  SEL R3, RZ, 0x1, P0 ;  /* 0x00000001ff037807 */ /* 0x000fe20000000000 */
[----:B------:R-:W-:Y:S01]  /*45d0*/  IMAD.U32 R10, RZ, RZ, UR9 ;  /* 0x00000009ff0a7e24 */ /* 0x000fe2000f8e00ff */
[----:B------:R-:W-:Y:S01]  /*45e0*/  @!UP1 UIADD3 UR18, UPT, UPT, UR26, 0x20, URZ ;  /* 0x000000201a129890 */ /* 0x000fe2000fffe0ff */
[----:B------:R-:W-:Y:S01]  /*45f0*/  SEL R29, R29, RZ, P0 ;  /* 0x000000ff1d1d7207 */ /* 0x000fe20000000000 */
[----:B------:R-:W-:Y:S01]  /*4600*/  UMOV UR19, UR27 ;  /* 0x0000001b00137c82 */ /* 0x000fe20008000000 */
[----:B------:R-:W-:Y:S01]  /*4610*/  @!UP1 UIADD3 UR10, UPT, UPT, UR26, 0x40, URZ ;  /* 0x000000401a0a9890 */ /* 0x000fe2000fffe0ff */
[----:B------:R-:W-:Y:S01]  /*4620*/  IMAD.U32 R11, RZ, RZ, UR8 ;  /* 0x00000008ff0b7e24 */ /* 0x000fe2000f8e00ff */
[----:B------:R-:W-:Y:S01]  /*4630*/  @!P5 R2UR UR22, R10 ;  /* 0x000000000a16d2ca */ /* 0x000fe200000e0000 */
[----:B------:R-:W-:Y:S01]  /*4640*/  @!UP1 UIADD3 UR8, UPT, UPT, UR7, 0x2200, URZ ;  /* 0x0000220007089890 */ /* 0x000fe2000fffe0ff */
[----:B------:R-:W-:Y:S01]  /*4650*/  LOP3.LUT R28, R28, R3, RZ, 0x3c, !PT ;  /* 0x000000031c1c7212 */ /* 0x000fe200078e3cff */
[----:B------:R-:W-:Y:S01]  /*4660*/  VOTEU.ALL UP1, P5 ;  /* 0x0000000000ff7886 */ /* 0x000fe20002820000 */
[----:B------:R-:W-:Y:S01]  /*4670*/  @!P5 R2UR UR23, R11 ;  /* 0x000000000b17d2ca */ /* 0x000fe200000e0000 */
[----:B------:R-:W-:Y:S01]  /*4680*/  UMOV UR9, UR25 ;  /* 0x0000001900097c82 */ /* 0x000fe20008000000 */
[----:B------:R-:W-:Y:S01]  /*4690*/  UMOV UR11, UR27 ;  /* 0x0000001b000b7c82 */ /* 0x000fe20008000000 */
[----:B------:R-:W-:Y:S10]  /*46a0*/  IMAD.IADD R215, R13, 0x1, R214 ;  /* 0x000000010dd77824 */ /* 0x000ff400078e02d6 */
[----:B------:R2:W-:Y:S01]  /*46b0*/  @!UP3 UTMALDG.3D [UR24], [UR22], desc[UR14] ;  /* 0x00000e181600b5b4 */ /* 0x0005e20008011000 */
[----:B------:R2:W-:Y:S01]  /*46c0*/  @!UP2 UTMALDG.3D [UR16], [UR22], desc[UR14] ;  /* 0x00000e101600a5b4 */ /* 0x0005e20008011000 */
[----:B------:R2:W-:Y:S01]  /*46d0*/  @!UP1 UTMALDG.3D [UR8], [UR22], desc[UR14] ;  /* 0x00000e08160095b4 */ /* 0x0005e20008011000 */
[----:B------:R2:W-:Y:S01]  /*46e0*/  @!P5 SYNCS.ARRIVE.TRANS64.RED.A0TR RZ, [UR7+0x30], R25 ;  /* 0x00003019ffffd9a7 */ /* 0x0005e20008300407 */
[----:B------:R-:W-:Y:S01]  /*46f0*/  UPLOP3.LUT UP1, UPT, UPT, UPT, UPT, 0x80, 0x8 ;  /* 0x000000000008789c */ /* 0x000fe20003f2f070 */
[----:B------:R-:W-:Y:S01]  /*4700*/  SYNCS.ARRIVE.TRANS64.RED.A1T0 RZ, [UR37], RZ ;  /* 0x000000ffffff79a7 */ /* 0x000fe20008100425 */
[----:B------:R-:W-:Y:S09]  /*4710*/  @P3 BRA `(.L_x_74) ;  /* 0xfffffff400803947 */ /* 0x000ff2000383ffff */
[----:B------:R-:W-:Y:S07]  /*4720*/  MOV R0, UR7 ;  /* 0x0000000700007c02 */ /* 0x000fee0008000f00 */
.L_x_75:
[----:B-1----:R-:W-:-:S04]  /*4730*/  SHF.L.U32 R3, R30, 0x1f, RZ ;  /* 0x0000001f1e037819 */ /* 0x002fc800000006ff */
[----:B------:R1:W3:Y:S03]  /*4740*/  SYNCS.PHASECHK.TRANS64.TRYWAIT P0, [R0+URZ+0x38], R3 ;  /* 0x00003803000075a7 */ /* 0x0002e600080011ff */
[----:B---3--:R-:W-:Y:S05]  /*4750*/  @!P0 NANOSLEEP.SYNCS 0x989680 ;  /* 0x009896800000895d */ /* 0x008fea0003900000 */
[----:B------:R-:W3:Y:S02]  /*4760*/  @!P0 SYNCS.PHASECHK.TRANS64 P0, [R0+URZ+0x38], R3 ;  /* 0x00003803000085a7 */ /* 0x000ee400080010ff */
[----:B--23--:R-:W-:Y:S05]  /*4770*/  @P0 EXIT ;  /* 0x000000000000094d */ /* 0x00cfea0003800000 */
[----:B------:R-:W-:Y:S05]  /*4780*/  BRA `(.L_x_75) ;  /* 0xfffffffc00e87947 */ /* 0x000fea000383ffff */
.L_x_66:
[----:B------:R-:W-:-:S06]  /*4790*/  UISETP.GE.AND UP1, UPT, UR8, 0x4, UPT ;  /* 0x000000040800788c */ /* 0x000fcc000bf26270 */
[----:B------:R-:W-:-:S13]  /*47a0*/  PLOP3.LUT P0, PT, PT, PT, UP1, 0x80, 0x8 ;  /* 0x000000000008781c */ /* 0x000fda0003f0f018 */
[----:B------:R-:W-:Y:S05]  /*47b0*/  @!P0 EXIT ;  /* 0x000000000000894d */ /* 0x000fea0003800000 */
[----:B------:R-:W-:Y:S01]  /*47c0*/  BAR.SYNC.DEFER_BLOCKING 0x6, 0xa0 ;  /* 0x0182800000007b1d */ /* 0x000fe20000010000 */
[C---:B------:R-:W-:Y:S02]  /*47d0*/  IMAD.SHL.U32 R224, R223.reuse, 0x20, RZ ;  /* 0x00000020dfe07824 */ /* 0x040fe400078e00ff */
[----:B------:R-:W-:Y:S02]  /*47e0*/  HFMA2 R7, -RZ, RZ, 0, 9.5367431640625e-07 ;  /* 0x00000010ff077431 */ /* 0x000fe400000001ff */
[C---:B------:R-:W-:Y:S01]  /*47f0*/  IMAD.SHL.U32 R0, R223.reuse, 0x4, RZ ;  /* 0x00000004df007824 */ /* 0x040fe200078e00ff */
[----:B------:R-:W-:Y:S01]  /*4800*/  CS2R R228, SRZ ;  /* 0x0000000000e47805 */ /* 0x000fe2000001ff00 */
[----:B------:R-:W-:Y:S01]  /*4810*/  IMAD.MOV.U32 R219, RZ, RZ, 0x1010 ;  /* 0x00001010ffdb7424 */ /* 0x000fe200078e00ff */
[----:B------:R-:W-:Y:S01]  /*4820*/  UMOV UR43, 0x400 ;  /* 0x00000400002b7882 */ /* 0x000fe20000000000 */
[----:B------:R-:W1:Y:S01]  /*4830*/  LDC R221, c[0x0][0x370] ;  /* 0x0000dc00ffdd7b82 */ /* 0x000e620000000800 */
[----:B------:R-:W-:Y:S01]  /*4840*/  ULEA UR43, UR37, UR43, 0x18 ;  /* 0x0000002b252b7291 */ /* 0x000fe2000f8ec0ff */
[----:B------:R-:W-:Y:S01]  /*4850*/  LOP3.LUT P0, R5, R224, 0x80, RZ, 0xc0, !PT ;  /* 0x00000080e0057812 */ /* 0x000fe2000780c0ff */
[----:B------:R-:W-:Y:S01]  /*4860*/  IMAD.U32 R2, R223, 0x10000, RZ ;  /* 0x00010000df027824 */ /* 0x000fe200078e00ff */
[----:B------:R-:W-:Y:S01]  /*4870*/  MOV R232, RZ ;  /* 0x000000ff00e87202 */ /* 0x000fe20000000f00 */
[----:B------:R-:W-:Y:S01]  /*4880*/  UIADD3 UR4, UPT, UPT, UR43, 0x3200, URZ ;  /* 0x000032002b047890 */ /* 0x000fe2000fffe0ff */
[----:B------:R-:W-:Y:S01]  /*4890*/  LOP3.LUT R5, R5, 0x10, R0, 0xf8, !PT ;  /* 0x0000001005057812 */ /* 0x000fe200078ef800 */
[----:B------:R-:W-:Y:S01]  /*48a0*/  IMAD.MOV.U32 R109, RZ, RZ, RZ ;  /* 0x000000ffff6d7224 */ /* 0x000fe200078e00ff */
[----:B------:R-:W2:Y:S01]  /*48b0*/  LDC R104, c[0x0][0xb0c] ;  /* 0x0002c300ff687b82 */ /* 0x000ea20000000800 */
[----:B------:R-:W-:Y:S01]  /*48c0*/  SEL R7, R7, 0xfffffff0, !P0 ;  /* 0xfffffff007077807 */ /* 0x000fe20004000000 */
[----:B------:R-:W-:Y:S01]  /*48d0*/  IMAD.MOV.U32 R227, RZ, RZ, RZ ;  /* 0x000000ffffe37224 */ /* 0x000fe200078e00ff */
[----:B------:R-:W-:Y:S01]  /*48e0*/  LOP3.LUT R224, R5, 0xf60, R224, 0xf8, !PT ;  /* 0x00000f6005e07812 */ /* 0x000fe200078ef8e0 */
[----:B------:R-:W-:Y:S01]  /*48f0*/  IMAD.MOV.U32 R5, RZ, RZ, 0x2010 ;  /* 0x00002010ff057424 */ /* 0x000fe200078e00ff */
[----:B------:R-:W-:Y:S01]  /*4900*/  SEL R219, R219, 0xff0, !P0 ;  /* 0x00000ff0dbdb7807 */ /* 0x000fe20004000000 */
[----:B------:R-:W4:Y:S01]  /*4910*/  LDCU.64 UR46, c[0x0][0x348] ;  /* 0x00006900ff2e77ac */ /* 0x000f220008000a00 */
[----:B------:R-:W-:Y:S01]  /*4920*/  IADD3 R218, PT, PT, R224, UR43, RZ ;  /* 0x0000002be0da7c10 */ /* 0x000fe2000fffe0ff */
[----:B------:R-:W1:Y:S01]  /*4930*/  LDC R217, c[0x0][0xb20] ;  /* 0x0002c800ffd97b82 */ /* 0x000e620000000800 */
[----:B------:R-:W3:Y:S01]  /*4940*/  LDS R3, [UR43+0x100] ;  /* 0x0001002bff037984 */ /* 0x000ee20008000800 */
[----:B------:R-:W-:Y:S01]  /*4950*/  LOP3.LUT R2, R2, 0x600000, RZ, 0xc0, !PT ;  /* 0x0060000002027812 */ /* 0x000fe200078ec0ff */
[----:B------:R-:W1:Y:S01]  /*4960*/  LDCU.64 UR38, c[0x0][0x888] ;  /* 0x00011100ff2677ac */ /* 0x000e620008000a00 */
[----:B------:R-:W-:Y:S01]  /*4970*/  SEL R5, R5, 0x1ff0, !P0 ;  /* 0x00001ff005057807 */ /* 0x000fe20004000000 */
[--C-:B------:R-:W-:Y:S01]  /*4980*/  IMAD.IADD R220, R7, 0x1, R218.reuse ;  /* 0x0000000107dc7824 */ /* 0x100fe200078e02da */
[----:B------:R-:W-:Y:S01]  /*4990*/  MOV R230, UR4 ;  /* 0x0000000400e67c02 */ /* 0x000fe20008000f00 */
[----:B------:R-:W-:Y:S01]  /*49a0*/  IMAD.IADD R219, R219, 0x1, R218 ;  /* 0x00000001dbdb7824 */ /* 0x000fe200078e02da */
[----:B------:R-:W1:Y:S01]  /*49b0*/  LDC R103, c[0x0][0xb30] ;  /* 0x0002cc00ff677b82 */ /* 0x000e620000000800 */
[----:B------:R-:W-:Y:S01]  /*49c0*/  IADD3 R218, PT, PT, R5, R218, RZ ;  /* 0x000000da05da7210 */ /* 0x000fe20007ffe0ff */
[----:B------:R-:W-:-:S06]  /*49d0*/  UIADD3 UR42, UPT, UPT, UR43, 0x200, URZ ;  /* 0x000002002b2a7890 */ /* 0x000fcc000fffe0ff */
[----:B------:R-:W1:Y:S08]  /*49e0*/  LDC.64 R206, c[0x0][0xb10] ;  /* 0x0002c400ffce7b82 */ /* 0x000e700000000a00 */
[----:B------:R-:W1:Y:S08]  /*49f0*/  LDC.64 R100, c[0x0][0xb18] ;  /* 0x0002c600ff647b82 */ /* 0x000e700000000a00 */
[----:B------:R-:W1:Y:S08]  /*4a00*/  LDC.64 R202, c[0x0][0x888] ;  /* 0x00022200ffca7b82 */ /* 0x000e700000000a00 */
[----:B------:R-:W1:Y:S01]  /*4a10*/  LDC.64 R98, c[0x0][0xb28] ;  /* 0x0002ca00ff627b82 */ /* 0x000e620000000a00 */
[----:B---3--:R-:W-:-:S07]  /*4a20*/  IMAD.IADD R2, R3, 0x1, R2 ;  /* 0x0000000103027824 */ /* 0x008fce00078e0202 */
[----:B------:R-:W3:Y:S08]  /*4a30*/  LDC.64 R204, c[0x0][0x890] ;  /* 0x00022400ffcc7b82 */ /* 0x000ef00000000a00 */
[----:B------:R-:W1:Y:S08]  /*4a40*/  LDC.64 R200, c[0x0][0x8b0] ;  /* 0x00022c00ffc87b82 */ /* 0x000e700000000a00 */
[----:B------:R-:W1:Y:S08]  /*4a50*/  LDC.64 R198, c[0x0][0x8a8] ;  /* 0x00022a00ffc67b82 */ /* 0x000e700000000a00 */
[----:B--2-4-:R-:W1:Y:S02]  /*4a60*/  LDC R222, c[0x0][0x374] ;  /* 0x0000dd00ffde7b82 */ /* 0x014e640000000800 */
.L_x_95:
[----:B------:R-:W-:Y:S02]  /*4a70*/  LEA R0, R232, UR43, 0x3 ;  /* 0x0000002be8007c11 */ /* 0x000fe4000f8e18ff */
[----:B------:R-:W-:Y:S02]  /*4a80*/  SHF.L.U32 R3, R228, 0x1f, RZ ;  /* 0x0000001fe4037819 */ /* 0x000fe400000006ff */
[----:B------:R-:W-:Y:S02]  /*4a90*/  LEA R16, R232, UR43, 0x4 ;  /* 0x0000002be8107c11 */ /* 0x000fe4000f8e20ff */
[----:B--2---:R-:W2:Y:S02]  /*4aa0*/  SYNCS.PHASECHK.TRANS64.TRYWAIT P0, [R0+URZ+0x50], R3 ;  /* 0x00005003000075a7 */ /* 0x004ea400080011ff */
[----:B-12---:R-:W-:Y:S05]  /*4ab0*/  @!P0 BRA `(.L_x_76) ;  /* 0x0000003400588947 */ /* 0x006fea0003800000 */
.L_x_125:
[----:B------:R-:W4:Y:S01]  /*4ac0*/  LDC.64 R14, c[0x0][0xb10] ;  /* 0x0002c400ff0e7b82 */ /* 0x000f220000000a00 */
[----:B------:R-:W3:Y:S01]  /*4ad0*/  LDS.128 R16, [R16+0xe0] ;  /* 0x0000e00010107984 */ /* 0x000ee20000000c00 */
[----:B-1----:R-:W-:Y:S01]  /*4ae0*/  ISETP.NE.AND P1, PT, R103, 0x1, PT ;  /* 0x000000016700780c */ /* 0x002fe20003f25270 */
[----:B--2---:R-:W-:Y:S01]  /*4af0*/  VIADD R0, R0, 0x60 ;  /* 0x0000006000007836 */ /* 0x004fe20000000000 */
[----:B------:R-:W-:Y:S04]  /*4b00*/  ISETP.GE.AND P0, PT, R102, 0x1, PT ;  /* 0x000000016600780c */ /* 0x000fe80003f06270 */
[----:B------:R-:W1:Y:S01]  /*4b10*/  LDC.64 R12, c[0x0][0xb18] ;  /* 0x0002c600ff0c7b82 */ /* 0x000e620000000a00 */
[----:B------:R-:W-:Y:S01]  /*4b20*/  PRMT R0, RZ, 0x654, R0 ;  /* 0x00000654ff007816 */ /* 0x000fe20000000000 */
[----:B------:R-:W-:Y:S01]  /*4b30*/  @!PT LDS RZ, [RZ] ;  /* 0x00000000fffff984 */ /* 0x000fe20000000800 */
[----:B------:R-:W-:Y:S01]  /*4b40*/  @!PT LDS RZ, [RZ] ;  /* 0x00000000fffff984 */ /* 0x000fe20000000800 */
[----:B------:R-:W-:Y:S01]  /*4b50*/  @!PT LDS RZ, [RZ] ;  /* 0x00000000fffff984 */ /* 0x000fe20000000800 */
[----:B------:R-:W-:Y:S01]  /*4b60*/  @!PT LDS RZ, [RZ] ;  /* 0x00000000fffff984 */ /* 0x000fe20000000800 */
[----:B------:R2:W-:Y:S06]  /*4b70*/  MEMBAR.ALL.CTA ;  /* 0x0000000000007992 */ /* 0x0005ec0000008000 */
[----:B--2---:R-:W2:Y:S01]  /*4b80*/  FENCE.VIEW.ASYNC.S ;  /* 0x00000000000073c6 */ /* 0x004ea20000000000 */
[----:B------:R-:W1:Y:S08]  /*4b90*/  @!P1 LDC R11, c[0x0][0xb20] ;  /* 0x0002c800ff0b9b82 */ /* 0x000e700000000800 */
[----:B------:R-:W1:Y:S01]  /*4ba0*/  @!P1 LDC R10, c[0x0][0xb0c] ;  /* 0x0002c300ff0a9b82 */ /* 0x000e620000000800 */
[----:B--2---:R2:W-:Y:S01]  /*4bb0*/  SYNCS.ARRIVE.TRANS64.RED.A1T0 RZ, [R0+URZ], RZ ;  /* 0x000000ff00ff79a7 */ /* 0x0045e200081004ff */
[----:B---3--:R-:W-:Y:S04]  /*4bc0*/  LOP3.LUT P4, RZ, R18, 0x1, RZ, 0xc0, !PT ;  /* 0x0000000112ff7812 */ /* 0x008fe8000788c0ff */
[----:B------:R-:W-:Y:S09]  /*4bd0*/  P2R R231, PR, RZ, 0x10 ;  /* 0x00000010ffe77803 */ /* 0x000ff20000000000 */
[----:B------:R-:W-:Y:S02]  /*4be0*/  @P4 MOV R107, R16 ;  /* 0x00000010006b4202 */ /* 0x000fe40000000f00 */
[----:B------:R-:W-:Y:S01]  /*4bf0*/  @P4 LOP3.LUT R105, R17, 0xffff, RZ, 0xc0, !PT ;  /* 0x0000ffff11694812 */ /* 0x000fe200078ec0ff */
[----:B--2-4-:R-:W-:Y:S06]  /*4c00*/  @!P0 BRA `(.L_x_77) ;  /* 0x0000000000a48947 */ /* 0x014fec0003800000 */
[----:B------:R-:W-:Y:S01]  /*4c10*/  IMAD.HI.U32 R22, R222, R101, RZ ;  /* 0x00000065de167227 */ /* 0x000fe200078e00ff */
[----:B------:R-:W-:Y:S02]  /*4c20*/  ISETP.NE.AND P0, PT, R100, 0x1, PT ;  /* 0x000000016400780c */ /* 0x000fe40003f05270 */
[----:B------:R-:W-:Y:S01]  /*4c30*/  ISETP.NE.AND P2, PT, R102, 0x1, PT ;  /* 0x000000016600780c */ /* 0x000fe20003f45270 */
[-C--:B------:R-:W-:Y:S01]  /*4c40*/  IMAD.HI.U32 R20, R221, R206.reuse, RZ ;  /* 0x000000cedd147227 */ /* 0x080fe200078e00ff */
[----:B------:R-:W-:Y:S02]  /*4c50*/  SHF.R.U32.HI R21, RZ, R217, R22 ;  /* 0x000000d9ff157219 */ /* 0x000fe40000011616 */
[----:B------:R-:W-:Y:S01]  /*4c60*/  ISETP.NE.AND P3, PT, R104, 0x1, PT ;  /* 0x000000016800780c */ /* 0x000fe20003f65270 */
[----:B------:R-:W-:Y:S01]  /*4c70*/  IMAD.HI.U32 R26, R105, R101, RZ ;  /* 0x00000065691a7227 */ /* 0x000fe200078e00ff */
[----:B------:R-:W-:Y:S02]  /*4c80*/  SHF.R.U32.HI R20, RZ, R207, R20 ;  /* 0x000000cfff147219 */ /* 0x000fe40000011614 */
[----:B------:R-:W-:Y:S01]  /*4c90*/  SEL R3, R222, R21, !P0 ;  /* 0x00000015de037207 */ /* 0x000fe20004000000 */
[----:B------:R-:W-:Y:S01]  /*4ca0*/  IMAD.HI.U32 R24, R107, R206, RZ ;  /* 0x000000ce6b187227 */ /* 0x000fe200078e00ff */
[----:B------:R-:W-:Y:S03]  /*4cb0*/  SEL R7, R221, R20, !P3 ;  /* 0x00000014dd077207 */ /* 0x000fe60005800000 */
[-C--:B------:R-:W-:Y:S01]  /*4cc0*/  IMAD.HI.U32 R20, R3, R98.reuse, RZ ;  /* 0x0000006203147227 */ /* 0x080fe200078e00ff */
[----:B------:R-:W-:Y:S03]  /*4cd0*/  SHF.R.U32.HI R24, RZ, R207, R24 ;  /* 0x000000cfff187219 */ /* 0x000fe60000011618 */
[----:B------:R-:W-:Y:S01]  /*4ce0*/  IMAD.HI.U32 R22, R7, R98, RZ ;  /* 0x0000006207167227 */ /* 0x000fe200078e00ff */
[----:B------:R-:W-:Y:S02]  /*4cf0*/  @P2 SHF.R.U32.HI R3, RZ, R99, R20 ;  /* 0x00000063ff032219 */ /* 0x000fe40000011614 */
[----:B------:R-:W-:Y:S02]  /*4d00*/  SHF.R.U32.HI R20, RZ, R217, R26 ;  /* 0x000000d9ff147219 */ /* 0x000fe4000001161a */
[----:B------:R-:W-:Y:S01]  /*4d10*/  @P2 SHF.R.U32.HI R7, RZ, R99, R22 ;  /* 0x00000063ff072219 */ /* 0x000fe20000011616 */
[C---:B------:R-:W-:Y:S01]  /*4d20*/  IMAD R4, R102.reuse, R3, RZ ;  /* 0x0000000366047224 */ /* 0x040fe200078e02ff */
[----:B------:R-:W-:Y:S02]  /*4d30*/  SEL R5, R105, R20, !P0 ;  /* 0x0000001469057207 */ /* 0x000fe40004000000 */
[----:B------:R-:W-:Y:S01]  /*4d40*/  SEL R3, R107, R24, !P3 ;  /* 0x000000186b037207 */ /* 0x000fe20005800000 */
[----:B------:R-:W-:Y:S01]  /*4d50*/  IMAD R6, R102, R7, RZ ;  /* 0x0000000766067224 */ /* 0x000fe200078e02ff */
[C---:B------:R-:W-:Y:S01]  /*4d60*/  ISETP.GE.AND P0, PT, R5.reuse, R4, PT ;  /* 0x000000040500720c */ /* 0x040fe20003f06270 */
[----:B------:R-:W-:Y:S03]  /*4d70*/  IMAD.HI.U32 R8, R5, R98, RZ ;  /* 0x0000006205087227 */ /* 0x000fe600078e00ff */
[----:B------:R-:W-:Y:S01]  /*4d80*/  ISETP.GE.OR P0, PT, R3, R6, P0 ;  /* 0x000000060300720c */ /* 0x000fe20000706670 */
[----:B------:R-:W-:Y:S01]  /*4d90*/  IMAD.MOV R6, RZ, RZ, -R3 ;  /* 0x000000ffff067224 */ /* 0x000fe200078e0a03 */
[-C--:B------:R-:W-:Y:S03]  /*4da0*/  SHF.R.U32.HI R8, RZ, R99.reuse, R8 ;  /* 0x00000063ff087219 */ /* 0x080fe60000011608 */
[----:B------:R-:W-:Y:S01]  /*4db0*/  IMAD R107, R104, R6, R107 ;  /* 0x00000006686b7224 */ /* 0x000fe200078e026b */
[----:B------:R-:W-:Y:S05]  /*4dc0*/  SEL R9, R5, R8, !P2 ;  /* 0x0000000805097207 */ /* 0x000fea0005000000 */
[----:B------:R-:W-:Y:S02]  /*4dd0*/  IMAD.MOV R8, RZ, RZ, -R9 ;  /* 0x000000ffff087224 */ /* 0x000fe400078e0a09 */
[C---:B------:R-:W-:Y:S04]  /*4de0*/  @!P0 IMAD.HI.U32 R4, R3.reuse, R98, RZ ;  /* 0x0000006203048227 */ /* 0x040fe800078e00ff */
[----:B------:R-:W-:Y:S01]  /*4df0*/  IMAD R8, R102, R8, R5 ;  /* 0x0000000866087224 */ /* 0x000fe200078e0205 */
[----:B------:R-:W-:Y:S04]  /*4e00*/  @!P0 SHF.R.U32.HI R4, RZ, R99, R4 ;  /* 0x00000063ff048219 */ /* 0x000fe80000011604 */
[----:B------:R-:W-:Y:S02]  /*4e10*/  @!P0 SEL R0, R3, R4, !P2 ;  /* 0x0000000403008207 */ /* 0x000fe40005000000 */
[----:B------:R-:W-:Y:S02]  /*4e20*/  IADD3 R4, PT, PT, -R5, RZ, RZ ;  /* 0x000000ff05047210 */ /* 0x000fe40007ffe1ff */
[----:B------:R-:W-:Y:S01]  /*4e30*/  @!P0 IADD3 R9, PT, PT, R9, -R0, RZ ;  /* 0x8000000009098210 */ /* 0x000fe20007ffe0ff */
[----:B------:R-:W-:Y:S02]  /*4e40*/  @!P0 IMAD R0, R7, R8, R0 ;  /* 0x0000000807008224 */ /* 0x000fe400078e0200 */
[----:B------:R-:W-:Y:S02]  /*4e50*/  IMAD R105, R100, R4, R105 ;  /* 0x0000000464697224 */ /* 0x000fe400078e0269 */
[----:B------:R-:W-:Y:S02]  /*4e60*/  @!P0 IMAD R5, R9, R102, R3 ;  /* 0x0000006609058224 */ /* 0x000fe400078e0203 */
[----:B------:R-:W-:Y:S04]  /*4e70*/  @!P0 IMAD.MOV.U32 R3, RZ, RZ, R0 ;  /* 0x000000ffff038224 */ /* 0x000fe800078e0000 */
[----:B------:R-:W-:Y:S02]  /*4e80*/  IMAD R107, R3, R104, R107 ;  /* 0x00000068036b7224 */ /* 0x000fe400078e026b */
[----:B------:R-:W-:Y:S07]  /*4e90*/  IMAD R105, R5, R100, R105 ;  /* 0x0000006405697224 */ /* 0x000fee00078e0269 */
.L_x_77:
[----:B-1----:R-:W-:Y:S01]  /*4ea0*/  @!P1 IMAD.HI.U32 R4, R105, R13, RZ ;  /* 0x0000000d69049227 */ /* 0x002fe200078e00ff */
[----:B------:R-:W-:Y:S01]  /*4eb0*/  @!P1 ISETP.NE.AND P0, PT, R12, 0x1, PT ;  /* 0x000000010c00980c */ /* 0x000fe20003f05270 */
[----:B------:R-:W-:Y:S01]  /*4ec0*/  ULOP3.LUT UP0, URZ, UR42, 0x90, URZ, 0xc0, !UPT ;  /* 0x000000902aff7892 */ /* 0x000fe2000f80c0ff */
[----:B------:R-:W-:Y:S01]  /*4ed0*/  @!P1 ISETP.NE.AND P2, PT, R10, 0x1, PT ;  /* 0x000000010a00980c */ /* 0x000fe20003f45270 */
[----:B------:R-:W-:Y:S01]  /*4ee0*/  @!P1 IMAD.HI.U32 R0, R107, R14, RZ ;  /* 0x0000000e6b009227 */ /* 0x000fe200078e00ff */
[----:B------:R-:W-:Y:S02]  /*4ef0*/  @!P1 SHF.R.U32.HI R4, RZ, R11, R4 ;  /* 0x0000000bff049219 */ /* 0x000fe40000011604 */
[----:B------:R-:W-:Y:S01]  /*4f00*/  @P4 SHF.R.U32.HI R226, RZ, 0x10, R17 ;  /* 0x00000010ffe24819 */ /* 0x000fe20000011611 */
[----:B------:R-:W-:Y:S01]  /*4f10*/  VIADD R232, R232, 0x1 ;  /* 0x00000001e8e87836 */ /* 0x000fe20000000000 */
[----:B------:R-:W-:Y:S02]  /*4f20*/  @!P1 SHF.R.U32.HI R0, RZ, R15, R0 ;  /* 0x0000000fff009219 */ /* 0x000fe40000011600 */
[----:B------:R-:W-:Y:S02]  /*4f30*/  @!P1 SEL R3, R105, R4, !P0 ;  /* 0x0000000469039207 */ /* 0x000fe40004000000 */
[----:B------:R-:W-:Y:S05]  /*4f40*/  @!P1 SEL R4, R107, R0, !P2 ;  /* 0x000000006b049207 */ /* 0x000fea0005000000 */
[----:B------:R-:W-:Y:S02]  /*4f50*/  @!P1 IMAD.IADD R0, R3, 0x1, -R4 ;  /* 0x0000000103009824 */ /* 0x000fe400078e0a04 */
[----:B------:R-:W-:Y:S02]  /*4f60*/  @!P1 IMAD.IADD R3, R4, 0x1, -R3 ;  /* 0x0000000104039824 */ /* 0x000fe400078e0a03 */
[----:B------:R-:W-:Y:S02]  /*4f70*/  @!P1 IMAD R107, R0, R10, R107 ;  /* 0x0000000a006b9224 */ /* 0x000fe400078e026b */
[----:B------:R-:W-:Y:S01]  /*4f80*/  @!P1 IMAD R105, R3, R12, R105 ;  /* 0x0000000c03699224 */ /* 0x000fe200078e0269 */
[----:B------:R-:W-:Y:S06]  /*4f90*/  BRA.U !UP0, `(.L_x_78) ;  /* 0x0000000108407547 */ /* 0x000fec000b800000 */
[----:B------:R-:W1:Y:S01]  /*4fa0*/  LDCU.64 UR8, c[0x4][0x80] ;  /* 0x01001000ff0877ac */ /* 0x000e620008000a00 */
[----:B------:R-:W-:Y:S01]  /*4fb0*/  MOV R15, 0x0 ;  /* 0x00000000000f7802 */ /* 0x000fe20000000f00 */
[----:B------:R-:W-:Y:S02]  /*4fc0*/  HFMA2 R12, -RZ, RZ, 0, 5.9604644775390625e-08 ;  /* 0x00000001ff0c7431 */ /* 0x000fe400000001ff */
[----:B------:R-:W-:Y:S02]  /*4fd0*/  IMAD.MOV.U32 R8, RZ, RZ, 0x70 ;  /* 0x00000070ff087424 */ /* 0x000fe400078e00ff */
[----:B------:R-:W-:Y:S01]  /*4fe0*/  IMAD.MOV.U32 R13, RZ, RZ, RZ ;  /* 0x000000ffff0d7224 */ /* 0x000fe200078e00ff */
[----:B------:R-:W2:Y:S01]  /*4ff0*/  LDCU.64 UR6, c[0x4][0x88] ;  /* 0x01001100ff0677ac */ /* 0x000ea20008000a00 */
[----:B------:R-:W3:Y:S01]  /*5000*/  LDC.64 R14, c[0x4][R15] ;  /* 0x010000000f0e7b82 */ /* 0x000ee20000000a00 */
[----:B------:R-:W4:Y:S01]  /*5010*/  LDCU.64 UR4, c[0x4][0x8] ;  /* 0x01000100ff0477ac */ /* 0x000f220008000a00 */
[----:B-1----:R-:W-:Y:S01]  /*5020*/  MOV R5, UR9 ;  /* 0x0000000900057c02 */ /* 0x002fe20008000f00 */
[----:B------:R-:W-:Y:S01]  /*5030*/  IMAD.U32 R4, RZ, RZ, UR8 ;  /* 0x00000008ff047e24 */ /* 0x000fe2000f8e00ff */
[----:B--2---:R-:W-:Y:S01]  /*5040*/  MOV R7, UR7 ;  /* 0x0000000700077c02 */ /* 0x004fe20008000f00 */
[----:B------:R-:W-:Y:S01]  /*5050*/  IMAD.U32 R6, RZ, RZ, UR6 ;  /* 0x00000006ff067e24 */ /* 0x000fe2000f8e00ff */
[----:B----4-:R-:W-:Y:S01]  /*5060*/  MOV R11, UR5 ;  /* 0x00000005000b7c02 */ /* 0x010fe20008000f00 */
[----:B------:R-:W-:Y:S02]  /*5070*/  IMAD.U32 R10, RZ, RZ, UR4 ;  /* 0x00000004ff0a7e24 */ /* 0x000fe4000f8e00ff */
[----:B------:R-:W-:Y:S07]  /*5080*/  LEPC R20, `(.L_x_78) ;  /* 0x000000001014794e */ /* 0x000fee0000000000 */
[----:B---3-5:R-:W-:Y:S05]  /*5090*/  CALL.ABS.NOINC R14 ;  /* 0x000000000e007343 */ /* 0x028fea0003c00000 */
.L_x_78:
[----:B------:R-:W-:Y:S01]  /*50a0*/  LOP3.LUT P0, RZ, R230, 0x90, RZ, 0xc0, !PT ;  /* 0x00000090e6ff7812 */ /* 0x000fe2000780c0ff */
[----:B------:R-:W-:Y:S11]  /*50b0*/  BSSY.RECONVERGENT B6, `(.L_x_79) ;  /* 0x0000013000067945 */ /* 0x000ff60003800200 */
[----:B------:R-:W-:Y:S01]  /*50c0*/  @!UPT UIADD3 URZ, UPT, UPT, URZ, URZ, URZ ;  /* 0x000000fffffff290 */ /* 0x000fe2000fffe0ff */
[----:B------:R-:W-:Y:S05]  /*50d0*/  @!P0 BRA `(.L_x_80) ;  /* 0x0000000000408947 */ /* 0x000fea0003800000 */
        /* <DEDUP_REMOVED lines=16> */
.L_x_80:
[----:B------:R-:W-:Y:S05]  /*51e0*/  BSYNC.RECONVERGENT B6 ;  /* 0x0000000000067941 */ /* 0x000fea0003800200 */
.L_x_79:
[----:B------:R-:W-:Y:S01]  /*51f0*/  ISETP.NE.U32.AND P3, PT, R204, RZ, PT ;  /* 0x000000ffcc00720c */ /* 0x000fe20003f65070 */
[----:B------:R-:W-:Y:S01]  /*5200*/  UISETP.NE.AND UP1, UPT, UR44, URZ, UPT ;  /* 0x000000ff2c00728c */ /* 0x000fe2000bf25270 */
[----:B------:R-:W-:Y:S02]  /*5210*/  ISETP.NE.U32.AND P4, PT, R200, RZ, PT ;  /* 0x000000ffc800720c */ /* 0x000fe40003f85070 */
[----:B------:R-:W-:Y:S02]  /*5220*/  ISETP.NE.AND.EX P3, PT, R205, RZ, PT, P3 ;  /* 0x000000ffcd00720c */ /* 0x000fe40003f65330 */
[----:B------:R-:W-:Y:S02]  /*5230*/  PLOP3.LUT P1, PT, PT, PT, PT, 0x8, 0x80 ;  /* 0x000000000080781c */ /* 0x000fe40003f2e170 */
[----:B------:R-:W-:Y:S02]  /*5240*/  PLOP3.LUT P0, PT, PT, PT, UP1, 0x80, 0x8 ;  /* 0x000000000008781c */ /* 0x000fe40003f0f018 */
[----:B------:R-:W-:Y:S02]  /*5250*/  ISETP.NE.AND.EX P4, PT, R201, RZ, PT, P4 ;  /* 0x000000ffc900720c */ /* 0x000fe40003f85340 */
[----:B------:R-:W1:Y:S09]  /*5260*/  @UP1 LDCU.64 UR4, c[0x0][0x888] ;  /* 0x00011100ff0417ac */ /* 0x000e720008000a00 */
[----:B------:R-:W-:Y:S01]  /*5270*/  @P0 PLOP3.LUT P1, PT, P3, PT, PT, 0x80, 0x8 ;  /* 0x000000000008081c */ /* 0x000fe20001f2f070 */
[----:B-1----:R-:W-:Y:S04]  /*5280*/  @UP1 UISETP.NE.U32.AND UP0, UPT, UR4, URZ, UPT ;  /* 0x000000ff0400128c */ /* 0x002fe8000bf05070 */
[----:B------:R-:W-:Y:S04]  /*5290*/  @UP1 UISETP.NE.AND.EX UP0, UPT, UR5, URZ, UPT, UP0 ;  /* 0x000000ff0500128c */ /* 0x000fe8000bf05300 */
[----:B------:R-:W-:Y:S01]  /*52a0*/  @UP1 USEL UR4, URZ, 0xffffffff, UP0 ;  /* 0xffffffffff041887 */ /* 0x000fe20008000000 */
[----:B------:R-:W-:Y:S11]  /*52b0*/  @!P3 BRA `(.L_x_81) ;  /* 0x00000000002cb947 */ /* 0x000ff60003800000 */
[----:B------:R-:W-:Y:S01]  /*52c0*/  ISETP.NE.U32.AND P2, PT, R202, RZ, PT ;  /* 0x000000ffca00720c */ /* 0x000fe20003f45070 */
[----:B------:R-:W-:Y:S03]  /*52d0*/  IMAD.MOV.U32 R216, RZ, RZ, 0x1 ;  /* 0x00000001ffd87424 */ /* 0x000fe600078e00ff */
[----:B------:R-:W-:Y:S11]  /*52e0*/  ISETP.NE.AND.EX P2, PT, R203, RZ, PT, P2 ;  /* 0x000000ffcb00720c */ /* 0x000ff60003f45320 */
[----:B------:R-:W-:Y:S02]  /*52f0*/  @!UPT UIADD3 URZ, UPT, UPT, URZ, URZ, URZ ;  /* 0x000000fffffff290 */ /* 0x000fe4000fffe0ff */
[----:B------:R-:W1:Y:S01]  /*5300*/  @P2 LDC.64 R4, c[0x0][0x888] ;  /* 0x00022200ff042b82 */ /* 0x000e620000000a00 */
[----:B------:R-:W-:Y:S04]  /*5310*/  @P2 IMAD R0, R204, UR36, RZ ;  /* 0x00000024cc002c24 */ /* 0x000fe8000f8e02ff */
[----:B-1----:R-:W-:Y:S04]  /*5320*/  @P2 IMAD.WIDE R4, R0, 0x4, R4 ;  /* 0x0000000400042825 */ /* 0x002fe800078e0204 */
[----:B------:R-:W-:Y:S01]  /*5330*/  HFMA2 R0, -RZ, RZ, 0, 5.9604644775390625e-08 ;  /* 0x00000001ff007431 */ /* 0x000fe200000001ff */
[----:B-----5:R1:W5:Y:S04]  /*5340*/  @P2 LDG.E R111, desc[UR40][R4.64] ;  /* 0x00000028046f2981 */ /* 0x020368000c1e1900 */
[----:B------:R-:W-:Y:S01]  /*5350*/  @!P2 PRMT R216, R0, 0x7610, R216 ;  /* 0x0000761000d8a816 */ /* 0x000fe200000000d8 */
[----:B-1----:R-:W2:Y:S06]  /*5360*/  @!P2 LDC R111, c[0x0][0x880] ;  /* 0x00022000ff6fab82 */ /* 0x002eac0000000800 */
.L_x_81:
[----:B------:R-:W-:Y:S05]  /*5370*/  @!P4 BRA `(.L_x_82) ;  /* 0x000000000020c947 */ /* 0x000fea0003800000 */
[----:B------:R-:W-:Y:S04]  /*5380*/  ISETP.NE.U32.AND P2, PT, R198, RZ, PT ;  /* 0x000000ffc600720c */ /* 0x000fe80003f45070 */
[----:B------:R-:W-:Y:S11]  /*5390*/  ISETP.NE.AND.EX P2, PT, R199, RZ, PT, P2 ;  /* 0x000000ffc700720c */ /* 0x000ff60003f45320 */
[----:B------:R-:W-:Y:S02]  /*53a0*/  @!UPT UIADD3 URZ, UPT, UPT, URZ, URZ, URZ ;  /* 0x000000fffffff290 */ /* 0x000fe4000fffe0ff */
[----:B------:R-:W1:Y:S01]  /*53b0*/  @P2 LDC.64 R4, c[0x0][0x8a8] ;  /* 0x00022a00ff042b82 */ /* 0x000e620000000a00 */
[----:B------:R-:W-:Y:S04]  /*53c0*/  @P2 IMAD R0, R200, UR36, RZ ;  /* 0x00000024c8002c24 */ /* 0x000fe8000f8e02ff */
[----:B-1----:R-:W-:Y:S05]  /*53d0*/  @P2 IMAD.WIDE R4, R0, 0x4, R4 ;  /* 0x0000000400042825 */ /* 0x002fea00078e0204 */
[----:B-----5:R1:W5:Y:S02]  /*53e0*/  @P2 LDG.E R106, desc[UR40][R4.64] ;  /* 0x00000028046a2981 */ /* 0x020364000c1e1900 */
[----:B-1----:R-:W3:Y:S02]  /*53f0*/  @!P2 LDC R106, c[0x0][0x8a0] ;  /* 0x00022800ff6aab82 */ /* 0x002ee40000000800 */
.L_x_82:
[----:B--2--5:R-:W-:Y:S01]  /*5400*/  @P0 FSETP.NEU.AND P4, PT, R111, RZ, PT ;  /* 0x000000ff6f00020b */ /* 0x024fe20003f8d000 */
[----:B------:R-:W-:Y:S01]  /*5410*/  IMAD.U32 R0, RZ, RZ, UR4 ;  /* 0x00000004ff007e24 */ /* 0x000fe2000f8e00ff */
[----:B------:R-:W-:Y:S01]  /*5420*/  @P0 LOP3.LUT P2, RZ, R216, 0xff, RZ, 0xc0, !PT ;  /* 0x000000ffd8ff0812 */ /* 0x000fe2000784c0ff */
[----:B------:R-:W-:Y:S01]  /*5430*/  BSSY B1, `(.L_x_83) ;  /* 0x0000046000017945 */ /* 0x000fe20003800000 */
[----:B------:R-:W-:Y:S02]  /*5440*/  @P0 SEL R5, RZ, 0xffffffff, P4 ;  /* 0xffffffffff050807 */ /* 0x000fe40002000000 */
[----:B------:R-:W-:Y:S02]  /*5450*/  CS2R R194, SRZ ;  /* 0x0000000000c27805 */ /* 0x000fe4000001ff00 */
[----:B------:R-:W-:Y:S02]  /*5460*/  LEA R16, R109, UR43, 0x3 ;  /* 0x0000002b6d107c11 */ /* 0x000fe4000f8e18ff */
[----:B------:R-:W-:Y:S02]  /*5470*/  CS2R R192, SRZ ;  /* 0x0000000000c07805 */ /* 0x000fe4000001ff00 */
[----:B------:R-:W-:Y:S02]  /*5480*/  @P1 SEL R5, R0, R5, !P2 ;  /* 0x0000000500051207 */ /* 0x000fe40005000000 */
[----:B------:R-:W-:Y:S02]  /*5490*/  CS2R R178, SRZ ;  /* 0x0000000000b27805 */ /* 0x000fe4000001ff00 */
[----:B------:R-:W-:Y:S02]  /*54a0*/  SHF.L.U32 R3, R229, 0x1f, RZ ;  /* 0x0000001fe5037819 */ /* 0x000fe400000006ff */
[----:B------:R-:W-:Y:S02]  /*54b0*/  CS2R R176, SRZ ;  /* 0x0000000000b07805 */ /* 0x000fe4000001ff00 */
[----:B------:R-:W-:Y:S02]  /*54c0*/  @P0 LOP3.LUT R5, R5, 0x1, RZ, 0xc0, !PT ;  /* 0x0000000105050812 */ /* 0x000fe400078ec0ff */
[----:B------:R-:W-:Y:S02]  /*54d0*/  CS2R R162, SRZ ;  /* 0x0000000000a27805 */ /* 0x000fe4000001ff00 */
[----:B------:R-:W-:Y:S02]  /*54e0*/  PLOP3.LUT P5, PT, PT, PT, PT, 0x8, 0x80 ;  /* 0x000000000080781c */ /* 0x000fe40003fae170 */
[----:B------:R-:W-:Y:S02]  /*54f0*/  CS2R R160, SRZ ;  /* 0x0000000000a07805 */ /* 0x000fe4000001ff00 */
[----:B------:R-:W-:Y:S02]  /*5500*/  ISETP.NE.U32.OR P1, PT, R5, 0x1, !P0 ;  /* 0x000000010500780c */ /* 0x000fe40004725470 */
[----:B------:R-:W-:Y:S02]  /*5510*/  CS2R R146, SRZ ;  /* 0x0000000000927805 */ /* 0x000fe4000001ff00 */
[----:B------:R-:W-:Y:S02]  /*5520*/  CS2R R144, SRZ ;  /* 0x0000000000907805 */ /* 0x000fe4000001ff00 */
[----:B------:R-:W-:Y:S02]  /*5530*/  CS2R R130, SRZ ;  /* 0x0000000000827805 */ /* 0x000fe4000001ff00 */
[----:B------:R-:W-:Y:S02]  /*5540*/  CS2R R128, SRZ ;  /* 0x0000000000807805 */ /* 0x000fe4000001ff00 */
[----:B------:R-:W-:Y:S02]  /*5550*/  CS2R R122, SRZ ;  /* 0x00000000007a7805 */ /* 0x000fe4000001ff00 */
[----:B------:R-:W-:Y:S02]  /*5560*/  CS2R R120, SRZ ;  /* 0x0000000000787805 */ /* 0x000fe4000001ff00 */
[----:B------:R-:W-:Y:S04]  /*5570*/  @P1 SHF.L.U32 R4, R227, 0x1f, RZ ;  /* 0x0000001fe3041819 */ /* 0x000fe800000006ff */
[----:B------:R-:W1:Y:S01]  /*5580*/  @P1 SYNCS.PHASECHK.TRANS64.TRYWAIT P0, [UR43+0x30], R4 ;  /* 0x00003004ff0015a7 */ /* 0x000e62000800112b */
[----:B------:R2:W4:Y:S01]  /*5590*/  SYNCS.PHASECHK.TRANS64.TRYWAIT P4, [R16+URZ+0x70], R3 ;  /* 0x00007003100075a7 */ /* 0x00052200080811ff */
[----:B-1----:R-:W-:Y:S01]  /*55a0*/  @P1 PLOP3.LUT P5, PT, P0, PT, PT, 0x8, 0x80 ;  /* 0x000000000080181c */ /* 0x002fe200007ae170 */
[----:B------:R-:W-:Y:S01]  /*55b0*/  @!UPT UIADD3 URZ, UPT, UPT, URZ, URZ, URZ ;  /* 0x000000fffffff290 */ /* 0x000fe2000fffe0ff */
[----:B--2-4-:R-:W-:Y:S11]  /*55c0*/  @!P1 BRA `(.L_x_84) ;  /* 0x0000000000b09947 */ /* 0x014ff60003800000 */
[----:B------:R-:W-:Y:S01]  /*55d0*/  ISETP.NE.U32.AND P0, PT, RZ, UR38, PT ;  /* 0x00000026ff007c0c */ /* 0x000fe2000bf05070 */
[----:B------:R-:W-:Y:S01]  /*55e0*/  BSSY B0, `(.L_x_85) ;  /* 0x000001a000007945 */ /* 0x000fe20003800000 */
[----:B------:R-:W-:Y:S02]  /*55f0*/  FSETP.NEU.AND P2, PT, R111, RZ, PT ;  /* 0x000000ff6f00720b */ /* 0x000fe40003f4d000 */
[----:B------:R-:W-:Y:S02]  /*5600*/  CS2R R122, SRZ ;  /* 0x00000000007a7805 */ /* 0x000fe4000001ff00 */
[----:B------:R-:W-:Y:S02]  /*5610*/  ISETP.NE.AND.EX P0, PT, RZ, UR39, PT, P0 ;  /* 0x00000027ff007c0c */ /* 0x000fe4000bf05300 */
[----:B------:R-:W-:Y:S02]  /*5620*/  CS2R R120, SRZ ;  /* 0x0000000000787805 */ /* 0x000fe4000001ff00 */
[----:B------:R-:W-:Y:S02]  /*5630*/  LOP3.LUT P1, RZ, R216, 0xff, RZ, 0xc0, !PT ;  /* 0x000000ffd8ff7812 */ /* 0x000fe4000782c0ff */
[----:B------:R-:W-:Y:S02]  /*5640*/  CS2R R130, SRZ ;  /* 0x0000000000827805 */ /* 0x000fe4000001ff00 */
[----:B------:R-:W-:Y:S02]  /*5650*/  SEL R0, RZ, 0xffffffff, P2 ;  /* 0xffffffffff007807 */ /* 0x000fe40001000000 */
[----:B------:R-:W-:Y:S02]  /*5660*/  CS2R R128, SRZ ;  /* 0x0000000000807805 */ /* 0x000fe4000001ff00 */
[----:B------:R-:W-:Y:S02]  /*5670*/  SEL R5, RZ, 0xffffffff, P0 ;  /* 0xffffffffff057807 */ /* 0x000fe40000000000 */
[----:B------:R-:W-:Y:S02]  /*5680*/  CS2R R146, SRZ ;  /* 0x0000000000927805 */ /* 0x000fe4000001ff00 */
[----:B------:R-:W-:Y:S02]  /*5690*/  CS2R R144, SRZ ;  /* 0x0000000000907805 */ /* 0x000fe4000001ff00 */
[----:B------:R-:W-:Y:S02]  /*56a0*/  CS2R R162, SRZ ;  /* 0x0000000000a27805 */ /* 0x000fe4000001ff00 */
[----:B------:R-:W-:Y:S02]  /*56b0*/  @P3 SEL R0, R5, R0, !P1 ;  /* 0x0000000005003207 */ /* 0x000fe40004800000 */
[----:B------:R-:W-:Y:S02]  /*56c0*/  CS2R R160, SRZ ;  /* 0x0000000000a07805 */ /* 0x000fe4000001ff00 */
[----:B------:R-:W-:Y:S02]  /*56d0*/  CS2R R178, SRZ ;  /* 0x0000000000b27805 */ /* 0x000fe4000001ff00 */
[----:B------:R-:W-:Y:S02]  /*56e0*/  CS2R R176, SRZ ;  /* 0x0000000000b07805 */ /* 0x000fe4000001ff00 */
[----:B------:R-:W-:Y:S02]  /*56f0*/  LOP3.LUT R0, R0, 0x1, RZ, 0xc0, !PT ;  /* 0x0000000100007812 */ /* 0x000fe400078ec0ff */
[----:B------:R-:W-:Y:S02]  /*5700*/  CS2R R194, SRZ ;  /* 0x0000000000c27805 */ /* 0x000fe4000001ff00 */
[----:B------:R-:W-:Y:S02]  /*5710*/  CS2R R192, SRZ ;  /* 0x0000000000c07805 */ /* 0x000fe4000001ff00 */
[----:B------:R-:W-:Y:S01]  /*5720*/  ISETP.NE.U32.AND P0, PT, R0, 0x1, PT ;  /* 0x000000010000780c */ /* 0x000fe20003f05070 */
[----:B------:R-:W-:Y:S01]  /*5730*/  @!UPT UIADD3 URZ, UPT, UPT, URZ, URZ, URZ ;  /* 0x000000fffffff290 */ /* 0x000fe2000fffe0ff */
[----:B------:R-:W-:Y:S11]  /*5740*/  @!P5 BRA `(.L_x_86) ;  /* 0x00000000000cd947 */ /* 0x000ff60003800000 */
[----:B------:R-:W-:Y:S04]  /*5750*/  SHF.L.U32 R5, R227, 0x1f, RZ ;  /* 0x0000001fe3057819 */ /* 0x000fe800000006ff */
[----:B------:R-:W1:Y:S02]  /*5760*/  SYNCS.PHASECHK.TRANS64.TRYWAIT P1, [UR43+0x30], R5 ;  /* 0x00003005ff0075a7 */ /* 0x000e64000802112b */
[----:B-1----:R-:W-:Y:S05]  /*5770*/  @!P1 BRA `(.L_x_87) ;  /* 0x00000028003c9947 */ /* 0x002fea0003800000 */
.L_x_86:
[----:B------:R-:W-:Y:S05]  /*5780*/  BSYNC B0 ;  /* 0x0000000000007941 */ /* 0x000fea0003800000 */
.L_x_85:
[----:B------:R2:W4:Y:S01]  /*5790*/  @P0 LDS.128 R120, [R224+UR43+0x200] ;  /* 0x0002002be0780984 */ /* 0x0005220008000c00 */
[----:B------:R-:W-:Y:S01]  /*57a0*/  UIADD3 UR4, UPT, UPT, UR43, 0x38, URZ ;  /* 0x000000382b047890 */ /* 0x000fe2000fffe0ff */
[----:B------:R-:W-:Y:S02]  /*57b0*/  LOP3.LUT R227, R227, 0x1, RZ, 0x3c, !PT ;  /* 0x00000001e3e37812 */ /* 0x000fe400078e3cff */
[----:B------:R2:W1:Y:S01]  /*57c0*/  @P0 LDS.128 R128, [R220+0x200] ;  /* 0x00020000dc800984 */ /* 0x0004620000000c00 */
[----:B------:R-:W-:Y:S03]  /*57d0*/  UPRMT UR4, UR37, 0x654, UR4 ;  /* 0x0000065425047896 */ /* 0x000fe60008000004 */
[----:B------:R2:W1:Y:S04]  /*57e0*/  @P0 LDS.128 R144, [R224+UR43+0x1200] ;  /* 0x0012002be0900984 */ /* 0x0004680008000c00 */
[----:B------:R2:W1:Y:S04]  /*57f0*/  @P0 LDS.128 R160, [R219+0x200] ;  /* 0x00020000dba00984 */ /* 0x0004680000000c00 */
[----:B------:R2:W1:Y:S04]  /*5800*/  @P0 LDS.128 R176, [R224+UR43+0x2200] ;  /* 0x0022002be0b00984 */ /* 0x0004680008000c00 */
[----:B------:R2:W1:Y:S01]  /*5810*/  @P0 LDS.128 R192, [R218+0x200] ;  /* 0x00020000dac00984 */ /* 0x0004620000000c00 */
[----:B------:R-:W-:Y:S01]  /*5820*/  @!PT LDS RZ, [RZ] ;  /* 0x00000000fffff984 */ /* 0x000fe20000000800 */
[----:B------:R-:W-:Y:S01]  /*5830*/  @!PT LDS RZ, [RZ] ;  /* 0x00000000fffff984 */ /* 0x000fe20000000800 */
[----:B------:R-:W-:Y:S01]  /*5840*/  @!PT LDS RZ, [RZ] ;  /* 0x00000000fffff984 */ /* 0x000fe20000000800 */
[----:B------:R-:W-:Y:S01]  /*5850*/  @!PT LDS RZ, [RZ] ;  /* 0x00000000fffff984 */ /* 0x000fe20000000800 */
[----:B------:R5:W-:Y:S06]  /*5860*/  MEMBAR.ALL.CTA ;  /* 0x0000000000007992 */ /* 0x000bec0000008000 */
[----:B-----5:R-:W5:Y:S02]  /*5870*/  FENCE.VIEW.ASYNC.S ;  /* 0x00000000000073c6 */ /* 0x020f640000000000 */
[----:B-----5:R-:W-:Y:S01]  /*5880*/  SYNCS.ARRIVE.TRANS64.RED.A1T0 RZ, [UR4], RZ ;  /* 0x000000ffffff79a7 */ /* 0x020fe20008100404 */
.L_x_84:
[----:B------:R-:W-:Y:S05]  /*5890*/  BSYNC B1 ;  /* 0x0000000000017941 */ /* 0x000fea0003800000 */
.L_x_83:
[----:B------:R-:W-:Y:S05]  /*58a0*/  IMAD R108, R109, 0x60, R2 ;  /* 0x000000606d6c7824 */ /* 0x000fea00078e0202 */
[----:B-1----:R-:W-:Y:S04]  /*58b0*/  SHF.R.U32.HI R0, RZ, 0x15, R108 ;  /* 0x00000015ff007819 */ /* 0x002fe8000001166c */
[----:B------:R-:W-:Y:S01]  /*58c0*/  LOP3.LUT P0, RZ, R0, 0x3, R225, 0x48, !PT ;  /* 0x0000000300ff7812 */ /* 0x000fe200078048e1 */
[----:B------:R-:W-:Y:S01]  /*58d0*/  @!UPT UIADD3 URZ, UPT, UPT, URZ, URZ, URZ ;  /* 0x000000fffffff290 */ /* 0x000fe2000fffe0ff */
[----:B------:R-:W-:Y:S11]  /*58e0*/  @P4 BRA `(.L_x_88) ;  /* 0x0000000000084947 */ /* 0x000ff60003800000 */
[----:B------:R-:W1:Y:S02]  /*58f0*/  SYNCS.PHASECHK.TRANS64.TRYWAIT P1, [R16+URZ+0x70], R3 ;  /* 0x00007003100075a7 */ /* 0x000e6400080211ff */
[----:B-1----:R-:W-:Y:S05]  /*5900*/  @!P1 BRA `(.L_x_89) ;  /* 0x0000002400f09947 */ /* 0x002fea0003800000 */
.L_x_88:
[----:B------:R-:W-:Y:S05]  /*5910*/  @!P0 BRA `(.L_x_90) ;  /* 0x0000000000408947 */ /* 0x000fea0003800000 */
[----:B------:R-:W1:Y:S01]  /*5920*/  LDCU.64 UR8, c[0x4][0x70] ;  /* 0x01000e00ff0877ac */ /* 0x000e620008000a00 */
[----:B------:R-:W-:Y:S01]  /*5930*/  MOV R15, 0x0 ;  /* 0x00000000000f7802 */ /* 0x000fe20000000f00 */
[----:B------:R-:W-:Y:S02]  /*5940*/  HFMA2 R12, -RZ, RZ, 0, 5.9604644775390625e-08 ;  /* 0x00000001ff0c7431 */ /* 0x000fe400000001ff */
[----:B------:R-:W-:Y:S02]  /*5950*/  IMAD.MOV.U32 R8, RZ, RZ, 0x192 ;  /* 0x00000192ff087424 */ /* 0x000fe400078e00ff */
[----:B------:R-:W-:Y:S01]  /*5960*/  IMAD.MOV.U32 R13, RZ, RZ, RZ ;  /* 0x000000ffff0d7224 */ /* 0x000fe200078e00ff */
[----:B------:R-:W5:Y:S01]  /*5970*/  LDCU.64 UR6, c[0x4][0x78] ;  /* 0x01000f00ff0677ac */ /* 0x000f620008000a00 */
[----:B------:R-:W2:Y:S01]  /*5980*/  LDC.64 R14, c[0x4][R15] ;  /* 0x010000000f0e7b82 */ /* 0x000ea20000000a00 */
[----:B------:R-:W3:Y:S01]  /*5990*/  LDCU.64 UR4, c[0x4][0x10] ;  /* 0x01000200ff0477ac */ /* 0x000ee20008000a00 */
[----:B-1----:R-:W-:Y:S01]  /*59a0*/  MOV R5, UR9 ;  /* 0x0000000900057c02 */ /* 0x002fe20008000f00 */
[----:B------:R-:W-:Y:S01]  /*59b0*/  IMAD.U32 R4, RZ, RZ, UR8 ;  /* 0x00000008ff047e24 */ /* 0x000fe2000f8e00ff */
[----:B-----5:R-:W-:Y:S01]  /*59c0*/  MOV R7, UR7 ;  /* 0x0000000700077c02 */ /* 0x020fe20008000f00 */
[----:B------:R-:W-:Y:S01]  /*59d0*/  IMAD.U32 R6, RZ, RZ, UR6 ;  /* 0x00000006ff067e24 */ /* 0x000fe2000f8e00ff */
[----:B---3--:R-:W-:Y:S01]  /*59e0*/  MOV R11, UR5 ;  /* 0x00000005000b7c02 */ /* 0x008fe20008000f00 */
[----:B------:R-:W-:Y:S02]  /*59f0*/  IMAD.U32 R10, RZ, RZ, UR4 ;  /* 0x00000004ff0a7e24 */ /* 0x000fe4000f8e00ff */
[----:B------:R-:W-:Y:S07]  /*5a00*/  LEPC R20, `(.L_x_90) ;  /* 0x000000001014794e */ /* 0x000fee0000000000 */
[----:B--2-4-:R-:W-:Y:S05]  /*5a10*/  CALL.ABS.NOINC R14 ;  /* 0x000000000e007343 */ /* 0x014fea0003c00000 */
.L_x_90:
[----:B------:R-:W-:Y:S05]  /*5a20*/  WARPSYNC.ALL ;  /* 0x0000000000007948 */ /* 0x000fea0003800000 */
[C---:B------:R-:W-:Y:S01]  /*5a30*/  R2UR UR4, R108.reuse ;  /* 0x000000006c0472ca */ /* 0x040fe200000e0000 */
[----:B------:R-:W-:Y:S05]  /*5a40*/  VIADD R0, R108, 0x20 ;  /* 0x000000206c007836 */ /* 0x000fea0000000000 */
[----:B------:R-:W-:Y:S04]  /*5a50*/  SHF.R.U32.HI R0, RZ, 0x15, R0 ;  /* 0x00000015ff007819 */ /* 0x000fe80000011600 */
[----:B------:R-:W-:Y:S03]  /*5a60*/  LOP3.LUT P0, RZ, R0, 0x3, R225, 0x48, !PT ;  /* 0x0000000300ff7812 */ /* 0x000fe600078048e1 */
[----:B------:R-:W1:Y:S10]  /*5a70*/  LDTM.x32 R56, tmem[UR4] ;  /* 0x00000004003879ee */ /* 0x000e7400082c0000 */
[----:B-1----:R-:W-:Y:S05]  /*5a80*/  @!P0 BRA `(.L_x_91) ;  /* 0x0000000000408947 */ /* 0x002fea0003800000 */
        /* <DEDUP_REMOVED lines=16> */
.L_x_91:
[----:B------:R-:W-:Y:S05]  /*5b90*/  WARPSYNC.ALL ;  /* 0x0000000000007948 */ /* 0x000fea0003800000 */
[C---:B------:R-:W-:Y:S01]  /*5ba0*/  R2UR UR4, R108.reuse ;  /* 0x000000006c0472ca */ /* 0x040fe200000e0000 */
[----:B------:R-:W-:Y:S05]  /*5bb0*/  VIADD R0, R108, 0x40 ;  /* 0x000000406c007836 */ /* 0x000fea0000000000 */
[----:B------:R-:W-:Y:S04]  /*5bc0*/  SHF.R.U32.HI R0, RZ, 0x15, R0 ;  /* 0x00000015ff007819 */ /* 0x000fe80000011600 */
[----:B------:R-:W-:Y:S03]  /*5bd0*/  LOP3.LUT P0, RZ, R0, 0x3, R225, 0x48, !PT ;  /* 0x0000000300ff7812 */ /* 0x000fe600078048e1 */
[----:B------:R-:W1:Y:S10]  /*5be0*/  LDTM.x32 R24, tmem[UR4+0x20] ;  /* 0x00002004001879ee */ /* 0x000e7400082c0000 */
        /* <DEDUP_REMOVED lines=17> */
.L_x_92:
[----:B------:R-:W-:Y:S01]  /*5d00*/  LOP3.LUT P0, RZ, R223, 0x60, RZ, 0xc0, !PT ;  /* 0x00000060dfff7812 */ /* 0x000fe2000780c0ff */
[----:B------:R-:W-:Y:S05]  /*5d10*/  WARPSYNC.ALL ;  /* 0x0000000000007948 */ /* 0x000fea0003800000 */
[----:B----4-:R-:W-:Y:S01]  /*5d20*/  F2FP.F16.E4M3.UNPACK_B R118, R120 ;  /* 0x00000078ff76723e */ /* 0x010fe200020006ff */
[C---:B---3--:R-:W-:Y:S01]  /*5d30*/  FMUL R88, R106.reuse, R26 ;  /* 0x0000001a6a587220 */ /* 0x048fe20000400000 */
[----:B------:R-:W-:Y:S01]  /*5d40*/  F2FP.F16.E4M3.UNPACK_B R117, R120.H1 ;  /* 0x00000078ff75723e */ /* 0x000fe200030006ff */
[----:B------:R-:W-:Y:S01]  /*5d50*/  FMUL R89, R106, R27 ;  /* 0x0000001b6a597220 */ /* 0x000fe20000400000 */
[-C--:B------:R-:W-:Y:S01]  /*5d60*/  F2FP.F16.E4M3.UNPACK_B R115, R121.reuse ;  /* 0x00000079ff73723e */ /* 0x080fe200020006ff */
[--C-:B------:R-:W-:Y:S01]  /*5d70*/  HADD2.F32 R4, -RZ, R118.reuse.H0_H0 ;  /* 0x20000076ff047230 */ /* 0x100fe20000004100 */
[----:B------:R-:W-:Y:S01]  /*5d80*/  F2FP.F16.E4M3.UNPACK_B R113, R121.H1 ;  /* 0x00000079ff71723e */ /* 0x000fe200030006ff */
[----:B------:R-:W-:Y:S01]  /*5d90*/  HADD2.F32 R6, -RZ, R118.H1_H1 ;  /* 0x30000076ff067230 */ /* 0x000fe20000004100 */
[----:B------:R-:W-:Y:S01]  /*5da0*/  R2UR UR5, R16 ;  /* 0x00000000100572ca */ /* 0x000fe200000e0000 */
[--C-:B------:R-:W-:Y:S01]  /*5db0*/  HADD2.F32 R5, -RZ, R117.reuse.H0_H0 ;  /* 0x20000075ff057230 */ /* 0x100fe20000004100 */
[----:B------:R-:W-:Y:S01]  /*5dc0*/  R2UR UR4, R108 ;  /* 0x000000006c0472ca */ /* 0x000fe200000e0000 */
[----:B------:R-:W-:Y:S02]  /*5dd0*/  HADD2.F32 R8, -RZ, R117.H1_H1 ;  /* 0x30000075ff087230 */ /* 0x000fe40000004100 */
[C---:B------:R-:W-:Y:S01]  /*5de0*/  FMUL R90, R106.reuse, R28 ;  /* 0x0000001c6a5a7220 */ /* 0x040fe20000400000 */
[--C-:B------:R-:W-:Y:S02]  /*5df0*/  HADD2.F32 R7, -RZ, R115.reuse.H0_H0 ;  /* 0x20000073ff077230 */ /* 0x100fe40000004100 */
[C---:B------:R-:W-:Y:S01]  /*5e00*/  FMUL R91, R106.reuse, R29 ;  /* 0x0000001d6a5b7220 */ /* 0x040fe20000400000 */
[----:B------:R-:W-:Y:S02]  /*5e10*/  HADD2.F32 R10, -RZ, R115.H1_H1 ;  /* 0x30000073ff0a7230 */ /* 0x000fe40000004100 */
[C---:B------:R-:W-:Y:S01]  /*5e20*/  FMUL R92, R106.reuse, R30 ;  /* 0x0000001e6a5c7220 */ /* 0x040fe20000400000 */
[--C-:B------:R-:W-:Y:S02]  /*5e30*/  HADD2.F32 R9, -RZ, R113.reuse.H0_H0 ;  /* 0x20000071ff097230 */ /* 0x100fe40000004100 */
[C---:B------:R-:W-:Y:S01]  /*5e40*/  FMUL R93, R106.reuse, R31 ;  /* 0x0000001f6a5d7220 */ /* 0x040fe20000400000 */
[----:B------:R-:W-:Y:S02]  /*5e50*/  HADD2.F32 R12, -RZ, R113.H1_H1 ;  /* 0x30000071ff0c7230 */ /* 0x000fe40000004100 */
[C---:B------:R-:W-:Y:S01]  /*5e60*/  FMUL R94, R106.reuse, R32 ;  /* 0x000000206a5e7220 */ /* 0x040fe20000400000 */
[----:B------:R-:W-:Y:S01]  /*5e70*/  F2FP.F16.E4M3.UNPACK_B R110, R122 ;  /* 0x0000007aff6e723e */ /* 0x000fe200020006ff */
[C---:B------:R-:W-:Y:S01]  /*5e80*/  FMUL R95, R106.reuse, R33 ;  /* 0x000000216a5f7220 */ /* 0x040fe20000400000 */
[C---:B------:R-:W-:Y:S01]  /*5e90*/  FMUL R96, R106.reuse, R34 ;  /* 0x000000226a607220 */ /* 0x040fe20000400000 */
[----:B------:R-:W-:Y:S01]  /*5ea0*/  F2FP.F16.E4M3.UNPACK_B R112, R122.H1 ;  /* 0x0000007aff70723e */ /* 0x000fe200030006ff */
[C---:B------:R-:W-:Y:S01]  /*5eb0*/  FMUL R97, R106.reuse, R35 ;  /* 0x000000236a617220 */ /* 0x040fe20000400000 */
[C---:B------:R-:W-:Y:S01]  /*5ec0*/  FMUL R56, R106.reuse, R56 ;  /* 0x000000386a387220 */ /* 0x040fe20000400000 */
[----:B------:R-:W-:Y:S01]  /*5ed0*/  F2FP.F16.E4M3.UNPACK_B R114, R123 ;  /* 0x0000007bff72723e */ /* 0x000fe200020006ff */
[C---:B------:R-:W-:Y:S01]  /*5ee0*/  FMUL R57, R106.reuse, R57 ;  /* 0x000000396a397220 */ /* 0x040fe20000400000 */
[C---:B------:R-:W-:Y:S01]  /*5ef0*/  FMUL R58, R106.reuse, R58 ;  /* 0x0000003a6a3a7220 */ /* 0x040fe20000400000 */
[----:B------:R-:W-:Y:S01]  /*5f00*/  F2FP.F16.E4M3.UNPACK_B R116, R123.H1 ;  /* 0x0000007bff74723e */ /* 0x000fe200030006ff */
[C---:B------:R-:W-:Y:S01]  /*5f10*/  FFMA R56, R111.reuse, R4, R56 ;  /* 0x000000046f387223 */ /* 0x040fe20000000038 */
[C---:B------:R-:W-:Y:S01]  /*5f20*/  FFMA R57, R111.reuse, R6, R57 ;  /* 0x000000066f397223 */ /* 0x040fe20000000039 */
[-C--:B------:R-:W-:Y:S01]  /*5f30*/  F2FP.F16.E4M3.UNPACK_B R120, R128.reuse ;  /* 0x00000080ff78723e */ /* 0x080fe200020006ff */
[C---:B------:R-:W-:Y:S01]  /*5f40*/  FFMA R58, R111.reuse, R5, R58 ;  /* 0x000000056f3a7223 */ /* 0x040fe2000000003a */
[C---:B------:R-:W-:Y:S01]  /*5f50*/  FMUL R59, R106.reuse, R59 ;  /* 0x0000003b6a3b7220 */ /* 0x040fe20000400000 */
[----:B------:R-:W-:Y:S01]  /*5f60*/  F2FP.F16.E4M3.UNPACK_B R122, R128.H1 ;  /* 0x00000080ff7a723e */ /* 0x000fe200030006ff */
[--C-:B------:R-:W-:Y:S02]  /*5f70*/  HADD2.F32 R113, -RZ, R110.reuse.H0_H0 ;  /* 0x2000006eff717230 */ /* 0x100fe40000004100 */
[C---:B------:R-:W-:Y:S01]  /*5f80*/  FMUL R60, R106.reuse, R60 ;  /* 0x0000003c6a3c7220 */ /* 0x040fe20000400000 */
[C---:B------:R-:W-:Y:S01]  /*5f90*/  FFMA R59, R111.reuse, R8, R59 ;  /* 0x000000086f3b7223 */ /* 0x040fe2000000003b */
[----:B------:R-:W-:Y:S01]  /*5fa0*/  F2FP.F16.E4M3.UNPACK_B R124, R129 ;  /* 0x00000081ff7c723e */ /* 0x000fe200020006ff */
[----:B------:R-:W-:Y:S02]  /*5fb0*/  HADD2.F32 R110, -RZ, R110.H1_H1 ;  /* 0x3000006eff6e7230 */ /* 0x000fe40000004100 */
[C---:B------:R-:W-:Y:S01]  /*5fc0*/  FFMA R60, R111.reuse, R7, R60 ;  /* 0x000000076f3c7223 */ /* 0x040fe2000000003c */
[C---:B------:R-:W-:Y:S01]  /*5fd0*/  FMUL R61, R106.reuse, R61 ;  /* 0x0000003d6a3d7220 */ /* 0x040fe20000400000 */
[----:B------:R-:W-:Y:S01]  /*5fe0*/  F2FP.F16.E4M3.UNPACK_B R126, R129.H1 ;  /* 0x00000081ff7e723e */ /* 0x000fe200030006ff */
[--C-:B------:R-:W-:Y:S02]  /*5ff0*/  HADD2.F32 R115, -RZ, R112.reuse.H0_H0 ;  /* 0x20000070ff737230 */ /* 0x100fe40000004100 */
[C---:B------:R-:W-:Y:S01]  /*6000*/  FMUL R62, R106.reuse, R62 ;  /* 0x0000003e6a3e7220 */ /* 0x040fe20000400000 */
[C---:B------:R-:W-:Y:S01]  /*6010*/  FFMA R61, R111.reuse, R10, R61 ;  /* 0x0000000a6f3d7223 */ /* 0x040fe2000000003d */
[-C--:B------:R-:W-:Y:S01]  /*6020*/  F2FP.F16.E4M3.UNPACK_B R128, R130.reuse ;  /* 0x00000082ff80723e */ /* 0x080fe200020006ff */
[----:B------:R-:W-:Y:S02]  /*6030*/  HADD2.F32 R112, -RZ, R112.H1_H1 ;  /* 0x30000070ff707230 */ /* 0x000fe40000004100 */
[C---:B------:R-:W-:Y:S01]  /*6040*/  FFMA R62, R111.reuse, R9, R62 ;  /* 0x000000096f3e7223 */ /* 0x040fe2000000003e */
[C---:B------:R-:W-:Y:S01]  /*6050*/  FMUL R63, R106.reuse, R63 ;  /* 0x0000003f6a3f7220 */ /* 0x040fe20000400000 */
[----:B------:R-:W-:Y:S01]  /*6060*/  F2FP.F16.E4M3.UNPACK_B R130, R130.H1 ;  /* 0x00000082ff82723e */ /* 0x000fe200030006ff */
[--C-:B------:R-:W-:Y:S01]  /*6070*/  HADD2.F32 R117, -RZ, R114.reuse.H0_H0 ;  /* 0x20000072ff757230 */ /* 0x100fe20000004100 */
[----:B------:R-:W-:Y:S01]  /*6080*/  UIADD3 UR5, UPT, UPT, UR5, 0x90, URZ ;  /* 0x0000009005057890 */ /* 0x000fe2000fffe0ff */
[----:B------:R-:W-:Y:S01]  /*6090*/  FFMA R63, R111, R12, R63 ;  /* 0x0000000c6f3f7223 */ /* 0x000fe2000000003f */
[----:B------:R-:W-:Y:S01]  /*60a0*/  F2FP.SATFINITE.E4M3.F32.PACK_AB_MERGE_C R208, R59, R58, RZ ;  /* 0x0000003a3bd0723e */ /* 0x000fe200048070ff */
[C---:B------:R-:W-:Y:S01]  /*60b0*/  FMUL R0, R106.reuse, R72 ;  /* 0x000000486a007220 */ /* 0x040fe20000400000 */
[----:B------:R-:W-:Y:S01]  /*60c0*/  HADD2.F32 R114, -RZ, R114.H1_H1 ;  /* 0x30000072ff727230 */ /* 0x000fe20000004100 */
[----:B------:R-:W-:Y:S01]  /*60d0*/  UPRMT UR5, UR37, 0x654, UR5 ;  /* 0x0000065425057896 */ /* 0x000fe20008000005 */
[----:B------:R-:W-:Y:S01]  /*60e0*/  F2FP.SATFINITE.E4M3.F32.PACK_AB_MERGE_C R208, R57, R56, R208 ;  /* 0x0000003839d0723e */ /* 0x000fe200048070d0 */
[C---:B------:R-:W-:Y:S01]  /*60f0*/  FMUL R3, R106.reuse, R73 ;  /* 0x000000496a037220 */ /* 0x040fe20000400000 */
[----:B------:R-:W-:Y:S01]  /*6100*/  F2FP.SATFINITE.E4M3.F32.PACK_AB_MERGE_C R209, R63, R62, RZ ;  /* 0x0000003e3fd1723e */ /* 0x000fe200048070ff */
[C---:B------:R-:W-:Y:S01]  /*6110*/  FMUL R72, R106.reuse, R76 ;  /* 0x0000004c6a487220 */ /* 0x040fe20000400000 */
[--C-:B------:R-:W-:Y:S02]  /*6120*/  HADD2.F32 R119, -RZ, R116.reuse.H0_H0 ;  /* 0x20000074ff777230 */ /* 0x100fe40000004100 */
[C---:B------:R-:W-:Y:S01]  /*6130*/  FMUL R73, R106.reuse, R77 ;  /* 0x0000004d6a497220 */ /* 0x040fe20000400000 */
[----:B------:R-:W-:Y:S01]  /*6140*/  F2FP.SATFINITE.E4M3.F32.PACK_AB_MERGE_C R209, R61, R60, R209 ;  /* 0x0000003c3dd1723e */ /* 0x000fe200048070d1 */
[C---:B------:R-:W-:Y:S01]  /*6150*/  FMUL R76, R106.reuse, R80 ;  /* 0x000000506a4c7220 */ /* 0x040fe20000400000 */
[----:B------:R-:W-:Y:S02]  /*6160*/  HADD2.F32 R116, -RZ, R116.H1_H1 ;  /* 0x30000074ff747230 */ /* 0x000fe40000004100 */
[C---:B------:R-:W-:Y:S01]  /*6170*/  FMUL R80, R106.reuse, R84 ;  /* 0x000000546a507220 */ /* 0x040fe20000400000 */
[C---:B------:R-:W-:Y:S01]  /*6180*/  FMUL R84, R106.reuse, R24 ;  /* 0x000000186a547220 */ /* 0x040fe20000400000 */
[--C-:B------:R-:W-:Y:S02]  /*6190*/  HADD2.F32 R118, -RZ, R120.reuse.H0_H0 ;  /* 0x20000078ff767230 */ /* 0x100fe40000004100 */
[C---:B------:R-:W-:Y:S01]  /*61a0*/  FMUL R77, R106.reuse, R81 ;  /* 0x000000516a4d7220 */ /* 0x040fe20000400000 */
[C---:B------:R-:W-:Y:S01]  /*61b0*/  FMUL R81, R106.reuse, R85 ;  /* 0x000000556a517220 */ /* 0x040fe20000400000 */
[----:B------:R-:W-:Y:S01]  /*61c0*/  F2FP.F16.E4M3.UNPACK_B R132, R131 ;  /* 0x00000083ff84723e */ /* 0x000fe200020006ff */
[----:B------:R-:W-:Y:S02]  /*61d0*/  HADD2.F32 R120, -RZ, R120.H1_H1 ;  /* 0x30000078ff787230 */ /* 0x000fe40000004100 */
[C---:B------:R-:W-:Y:S01]  /*61e0*/  FMUL R85, R106.reuse, R25 ;  /* 0x000000196a557220 */ /* 0x040fe20000400000 */
[C---:B------:R-:W-:Y:S01]  /*61f0*/  FMUL R64, R106.reuse, R64 ;  /* 0x000000406a407220 */ /* 0x040fe20000400000 */
[----:B------:R-:W-:Y:S01]  /*6200*/  F2FP.F16.E4M3.UNPACK_B R134, R131.H1 ;  /* 0x00000083ff86723e */ /* 0x000fe200030006ff */
[--C-:B------:R-:W-:Y:S01]  /*6210*/  HADD2.F32 R121, -RZ, R122.reuse.H0_H0 ;  /* 0x2000007aff797230 */ /* 0x100fe20000004100 */
[----:B------:R-:W1:Y:S01]  /*6220*/  LDTM.x32 R4, tmem[UR4+0x40] ;  /* 0x00004004000479ee */ /* 0x000e6200082c0000 */
[----:B------:R-:W-:Y:S01]  /*6230*/  NOP ;  /* 0x0000000000007918 */ /* 0x000fe20000000000 */
[----:B-1----:R-:W-:Y:S01]  /*6240*/  SYNCS.ARRIVE.TRANS64.RED.A1T0 RZ, [UR5], RZ ;  /* 0x000000ffffff79a7 */ /* 0x002fe20008100405 */
[C---:B------:R-:W-:Y:S01]  /*6250*/  FFMA R64, R111.reuse, R113, R64 ;  /* 0x000000716f407223 */ /* 0x040fe20000000040 */
[C---:B------:R-:W-:Y:S01]  /*6260*/  FMUL R65, R106.reuse, R65 ;  /* 0x000000416a417220 */ /* 0x040fe20000400000 */
[----:B------:R-:W-:Y:S01]  /*6270*/  F2FP.F16.E4M3.UNPACK_B R136, R144 ;  /* 0x00000090ff88723e */ /* 0x000fe200020006ff */
[----:B------:R-:W-:Y:S02]  /*6280*/  HADD2.F32 R122, -RZ, R122.H1_H1 ;  /* 0x3000007aff7a7230 */ /* 0x000fe40000004100 */
[C---:B------:R-:W-:Y:S01]  /*6290*/  FMUL R68, R106.reuse, R68 ;  /* 0x000000446a447220 */ /* 0x040fe20000400000 */
[C---:B------:R-:W-:Y:S01]  /*62a0*/  FFMA R65, R111.reuse, R110, R65 ;  /* 0x0000006e6f417223 */ /* 0x040fe20000000041 */
[----:B------:R-:W-:Y:S01]  /*62b0*/  F2FP.F16.E4M3.UNPACK_B R138, R144.H1 ;  /* 0x00000090ff8a723e */ /* 0x000fe200030006ff */
[--C-:B------:R-:W-:Y:S02]  /*62c0*/  HADD2.F32 R123, -RZ, R124.reuse.H0_H0 ;  /* 0x2000007cff7b7230 */ /* 0x100fe40000004100 */
[C---:B------:R-:W-:Y:S01]  /*62d0*/  FMUL R69, R106.reuse, R69 ;  /* 0x000000456a457220 */ /* 0x040fe20000400000 */
[----:B------:R-:W-:Y:S02]  /*62e0*/  HADD2.F32 R124, -RZ, R124.H1_H1 ;  /* 0x3000007cff7c7230 */ /* 0x000fe40000004100 */
[C---:B------:R-:W-:Y:S01]  /*62f0*/  FMUL R87, R106.reuse, R87 ;  /* 0x000000576a577220 */ /* 0x040fe20000400000 */
[----:B------:R-:W-:Y:S01]  /*6300*/  F2FP.F16.E4M3.UNPACK_B R140, R145 ;  /* 0x00000091ff8c723e */ /* 0x000fe200020006ff */
[--C-:B------:R-:W-:Y:S02]  /*6310*/  HADD2.F32 R127, -RZ, R128.reuse.H0_H0 ;  /* 0x20000080ff7f7230 */ /* 0x100fe40000004100 */
[C---:B------:R-:W-:Y:S01]  /*6320*/  FMUL R36, R106.reuse, R36 ;  /* 0x000000246a247220 */ /* 0x040fe20000400000 */
[----:B------:R-:W-:Y:S02]  /*6330*/  HADD2.F32 R128, -RZ, R128.H1_H1 ;  /* 0x30000080ff807230 */ /* 0x000fe40000004100 */
[C---:B------:R-:W-:Y:S01]  /*6340*/  FMUL R37, R106.reuse, R37 ;  /* 0x000000256a257220 */ /* 0x040fe20000400000 */
        /* <DEDUP_REMOVED lines=30> */
[--C-:B------:R-:W-:Y:S02]  /*6530*/  HADD2.F32 R151, -RZ, R152.reuse.H0_H0 ;  /* 0x20000098ff977230 */ /* 0x100fe40000004100 */
[C---:B------:R-:W-:Y:S01]  /*6540*/  FMUL R13, R106.reuse, R13 ;  /* 0x0000000d6a0d7220 */ /* 0x040fe20000400000 */
[----:B------:R-:W-:Y:S01]  /*6550*/  F2FP.F16.E4M3.UNPACK_B R156, R161 ;  /* 0x000000a1ff9c723e */ /* 0x000fe200020006ff */
[----:B------:R-:W-:Y:S02]  /*6560*/  HADD2.F32 R152, -RZ, R152.H1_H1 ;  /* 0x30000098ff987230 */ /* 0x000fe40000004100 */
[C---:B------:R-:W-:Y:S01]  /*6570*/  FMUL R16, R106.reuse, R16 ;  /* 0x000000106a107220 */ /* 0x040fe20000400000 */
        /* <DEDUP_REMOVED lines=26> */
[C---:B------:R-:W-:Y:S01]  /*6720*/  FFMA R66, R111.reuse, R115, R66 ;  /* 0x000000736f427223 */ /* 0x040fe20000000042 */
[C---:B------:R-:W-:Y:S01]  /*6730*/  FFMA R67, R111.reuse, R112, R67 ;  /* 0x000000706f437223 */ /* 0x040fe20000000043 */
[----:B------:R-:W-:Y:S01]  /*6740*/  F2FP.F16.E4M3.UNPACK_B R172, R177 ;  /* 0x000000b1ffac723e */ /* 0x000fe200020006ff */
[C---:B------:R-:W-:Y:S01]  /*6750*/  FFMA R68, R111.reuse, R117, R68 ;  /* 0x000000756f447223 */ /* 0x040fe20000000044 */
[C---:B------:R-:W-:Y:S01]  /*6760*/  FFMA R69, R111.reuse, R114, R69 ;  /* 0x000000726f457223 */ /* 0x040fe20000000045 */
[----:B------:R-:W-:Y:S01]  /*6770*/  F2FP.F16.E4M3.UNPACK_B R174, R177.H1 ;  /* 0x000000b1ffae723e */ /* 0x000fe200030006ff */
[----:B------:R-:W-:Y:S01]  /*6780*/  FFMA R70, R111, R119, R70 ;  /* 0x000000776f467223 */ /* 0x000fe20000000046 */
[----:B------:R-:W-:Y:S01]  /*6790*/  F2FP.SATFINITE.E4M3.F32.PACK_AB_MERGE_C R210, R67, R66, RZ ;  /* 0x0000004243d2723e */ /* 0x000fe200048070ff */
[--C-:B------:R-:W-:Y:S02]  /*67a0*/  HADD2.F32 R167, -RZ, R168.reuse.H0_H0 ;  /* 0x200000a8ffa77230 */ /* 0x100fe40000004100 */
[C---:B------:R-:W-:Y:S01]  /*67b0*/  FMUL R71, R106.reuse, R71 ;  /* 0x000000476a477220 */ /* 0x040fe20000400000 */
[----:B------:R-:W-:Y:S01]  /*67c0*/  HADD2.F32 R168, -RZ, R168.H1_H1 ;  /* 0x300000a8ffa87230 */ /* 0x000fe20000004100 */
[----:B------:R-:W-:Y:S01]  /*67d0*/  F2FP.SATFINITE.E4M3.F32.PACK_AB_MERGE_C R210, R65, R64, R210 ;  /* 0x0000004041d2723e */ /* 0x000fe200048070d2 */
[--C-:B------:R-:W-:Y:S02]  /*67e0*/  HADD2.F32 R171, -RZ, R172.reuse.H0_H0 ;  /* 0x200000acffab7230 */ /* 0x100fe40000004100 */
[C---:B------:R-:W-:Y:S01]  /*67f0*/  FFMA R71, R111.reuse, R116, R71 ;  /* 0x000000746f477223 */ /* 0x040fe20000000047 */
[C---:B------:R-:W-:Y:S01]  /*6800*/  FFMA R0, R111.reuse, R118, R0 ;  /* 0x000000766f007223 */ /* 0x040fe20000000000 */
[----:B------:R-:W-:Y:S01]  /*6810*/  FFMA R3, R111, R120, R3 ;  /* 0x000000786f037223 */ /* 0x000fe20000000003 */
[----:B------:R-:W-:Y:S02]  /*6820*/  HADD2.F32 R172, -RZ, R172.H1_H1 ;  /* 0x300000acffac7230 */ /* 0x000fe40000004100 */
[C---:B------:R-:W-:Y:S01]  /*6830*/  FMUL R74, R106.reuse, R74 ;  /* 0x0000004a6a4a7220 */ /* 0x040fe20000400000 */
[----:B------:R-:W-:Y:S01]  /*6840*/  F2FP.SATFINITE.E4M3.F32.PACK_AB_MERGE_C R70, R71, R70, RZ ;  /* 0x000000464746723e */ /* 0x000fe200048070ff */
[C---:B------:R-:W-:Y:S01]  /*6850*/  FMUL R75, R106.reuse, R75 ;  /* 0x0000004b6a4b7220 */ /* 0x040fe20000400000 */
[--C-:B------:R-:W-:Y:S02]  /*6860*/  HADD2.F32 R125, -RZ, R126.reuse.H0_H0 ;  /* 0x2000007eff7d7230 */ /* 0x100fe40000004100 */
[----:B------:R-:W-:Y:S01]  /*6870*/  FFMA R74, R111, R121, R74 ;  /* 0x000000796f4a7223 */ /* 0x000fe2000000004a */
[----:B------:R-:W-:Y:S01]  /*6880*/  F2FP.SATFINITE.E4M3.F32.PACK_AB_MERGE_C R211, R69, R68, R70 ;  /* 0x0000004445d3723e */ /* 0x000fe20004807046 */
[C---:B------:R-:W-:Y:S01]  /*6890*/  FFMA R75, R111.reuse, R122, R75 ;  /* 0x0000007a6f4b7223 */ /* 0x040fe2000000004b */
[C---:B------:R-:W-:Y:S01]  /*68a0*/  FFMA R72, R111.reuse, R123, R72 ;  /* 0x0000007b6f487223 */ /* 0x040fe20000000048 */
[----:B------:R-:W-:Y:S01]  /*68b0*/  F2FP.F16.E4M3.UNPACK_B R176, R178 ;  /* 0x000000b2ffb0723e */ /* 0x000fe200020006ff */
[----:B------:R-:W-:Y:S01]  /*68c0*/  FFMA R73, R111, R124, R73 ;  /* 0x0000007c6f497223 */ /* 0x000fe20000000049 */
[----:B------:R1:W-:Y:S01]  /*68d0*/  STS.128 [R224+UR43+0x3200], R208 ;  /* 0x003200d0e0007988 */ /* 0x0003e20008000c2b */
[----:B------:R-:W-:Y:S01]  /*68e0*/  F2FP.SATFINITE.E4M3.F32.PACK_AB_MERGE_C R74, R75, R74, RZ ;  /* 0x0000004a4b4a723e */ /* 0x000fe200048070ff */
[C---:B------:R-:W-:Y:S01]  /*68f0*/  FMUL R78, R106.reuse, R78 ;  /* 0x0000004e6a4e7220 */ /* 0x040fe20000400000 */
[----:B------:R-:W-:Y:S02]  /*6900*/  HADD2.F32 R126, -RZ, R126.H1_H1 ;  /* 0x3000007eff7e7230 */ /* 0x000fe40000004100 */
[C---:B------:R-:W-:Y:S01]  /*6910*/  FMUL R79, R106.reuse, R79 ;  /* 0x0000004f6a4f7220 */ /* 0x040fe20000400000 */
[----:B------:R-:W-:Y:S02]  /*6920*/  HADD2.F32 R129, -RZ, R130.H0_H0 ;  /* 0x20000082ff817230 */ /* 0x000fe40000004100 */
[C---:B------:R-:W-:Y:S01]  /*6930*/  FFMA R78, R111.reuse, R125, R78 ;  /* 0x0000007d6f4e7223 */ /* 0x040fe2000000004e */
[----:B------:R-:W-:Y:S01]  /*6940*/  F2FP.F16.E4M3.UNPACK_B R178, R178.H1 ;  /* 0x000000b2ffb2723e */ /* 0x000fe200030006ff */
[C---:B------:R-:W-:Y:S01]  /*6950*/  FFMA R79, R111.reuse, R126, R79 ;  /* 0x0000007e6f4f7223 */ /* 0x040fe2000000004f */
[C---:B------:R-:W-:Y:S01]  /*6960*/  FFMA R76, R111.reuse, R127, R76 ;  /* 0x0000007f6f4c7223 */ /* 0x040fe2000000004c */
[----:B------:R-:W-:Y:S01]  /*6970*/  F2FP.F16.E4M3.UNPACK_B R180, R179 ;  /* 0x000000b3ffb4723e */ /* 0x000fe200020006ff */
[----:B------:R-:W-:Y:S01]  /*6980*/  FFMA R77, R111, R128, R77 ;  /* 0x000000806f4d7223 */ /* 0x000fe2000000004d */
[--C-:B------:R-:W-:Y:S01]  /*6990*/  HADD2.F32 R175, -RZ, R176.reuse.H0_H0 ;  /* 0x200000b0ffaf7230 */ /* 0x100fe20000004100 */
[----:B------:R-:W-:Y:S01]  /*69a0*/  F2FP.SATFINITE.E4M3.F32.PACK_AB_MERGE_C R78, R79, R78, RZ ;  /* 0x0000004e4f4e723e */ /* 0x000fe200048070ff */
[----:B------:R-:W-:Y:S02]  /*69b0*/  HADD2.F32 R176, -RZ, R176.H1_H1 ;  /* 0x300000b0ffb07230 */ /* 0x000fe40000004100 */
[C---:B------:R-:W-:Y:S01]  /*69c0*/  FMUL R82, R106.reuse, R82 ;  /* 0x000000526a527220 */ /* 0x040fe20000400000 */
[----:B------:R-:W-:Y:S02]  /*69d0*/  HADD2.F32 R130, -RZ, R130.H1_H1 ;  /* 0x30000082ff827230 */ /* 0x000fe40000004100 */
[C---:B------:R-:W-:Y:S01]  /*69e0*/  FMUL R83, R106.reuse, R83 ;  /* 0x000000536a537220 */ /* 0x040fe20000400000 */
[--C-:B------:R-:W-:Y:S02]  /*69f0*/  HADD2.F32 R133, -RZ, R134.reuse.H0_H0 ;  /* 0x20000086ff857230 */ /* 0x100fe40000004100 */
[C---:B------:R-:W-:Y:S01]  /*6a00*/  FFMA R82, R111.reuse, R129, R82 ;  /* 0x000000816f527223 */ /* 0x040fe20000000052 */
[----:B------:R-:W-:Y:S01]  /*6a10*/  F2FP.F16.E4M3.UNPACK_B R182, R179.H1 ;  /* 0x000000b3ffb6723e */ /* 0x000fe200030006ff */
[----:B------:R-:W-:Y:S02]  /*6a20*/  HADD2.F32 R134, -RZ, R134.H1_H1 ;  /* 0x30000086ff867230 */ /* 0x000fe40000004100 */
        /* <DEDUP_REMOVED lines=8> */
[----:B------:R-:W-:Y:S01]  /*6ab0*/  HADD2.F32 R137, -RZ, R138.H0_H0 ;  /* 0x2000008aff897230 */ /* 0x000fe20000004100 */
[----:B-1----:R-:W-:Y:S01]  /*6ac0*/  F2FP.SATFINITE.E4M3.F32.PACK_AB_MERGE_C R208, R3, R0, R74 ;  /* 0x0000000003d0723e */ /* 0x002fe2000480704a */
[----:B------:R-:W-:Y:S01]  /*6ad0*/  HADD2.F32 R183, -RZ, R184.H0_H0 ;  /* 0x200000b8ffb77230 */ /* 0x000fe20000004100 */
[----:B------:R-:W-:Y:S01]  /*6ae0*/  F2FP.SATFINITE.E4M3.F32.PACK_AB_MERGE_C R209, R73, R72, R78 ;  /* 0x0000004849d1723e */ /* 0x000fe2000480704e */
[----:B------:R-:W-:Y:S01]  /*6af0*/  FFMA R86, R111, R133, R86 ;  /* 0x000000856f567223 */ /* 0x000fe20000000056 */
[----:B------:R-:W-:Y:S01]  /*6b00*/  HADD2.F32 R138, -RZ, R138.H1_H1 ;  /* 0x3000008aff8a7230 */ /* 0x000fe20000004100 */
[----:B------:R-:W-:Y:S01]  /*6b10*/  F2FP.SATFINITE.E4M3.F32.PACK_AB_MERGE_C R210, R77, R76, R82 ;  /* 0x0000004c4dd2723e */ /* 0x000fe20004807052 */
[C---:B------:R-:W-:Y:S01]  /*6b20*/  FFMA R87, R111.reuse, R134, R87 ;  /* 0x000000866f577223 */ /* 0x040fe20000000057 */
[C---:B------:R-:W-:Y:S01]  /*6b30*/  FFMA R84, R111.reuse, R135, R84 ;  /* 0x000000876f547223 */ /* 0x040fe20000000054 */
[C---:B------:R-:W-:Y:S01]  /*6b40*/  FFMA R85, R111.reuse, R136, R85 ;  /* 0x000000886f557223 */ /* 0x040fe20000000055 */
[--C-:B------:R-:W-:Y:S02]  /*6b50*/  HADD2.F32 R141, -RZ, R142.reuse.H0_H0 ;  /* 0x2000008eff8d7230 */ /* 0x100fe40000004100 */
[----:B------:R-:W-:Y:S01]  /*6b60*/  FFMA R88, R111, R137, R88 ;  /* 0x000000896f587223 */ /* 0x000fe20000000058 */
[----:B------:R-:W-:Y:S01]  /*6b70*/  HADD2.F32 R142, -RZ, R142.H1_H1 ;  /* 0x3000008eff8e7230 */ /* 0x000fe20000004100 */
[----:B------:R-:W-:Y:S01]  /*6b80*/  F2FP.SATFINITE.E4M3.F32.PACK_AB_MERGE_C R86, R87, R86, RZ ;  /* 0x000000565756723e */ /* 0x000fe200048070ff */
[C---:B------:R-:W-:Y:S01]  /*6b90*/  FFMA R89, R111.reuse, R138, R89 ;  /* 0x0000008a6f597223 */ /* 0x040fe20000000059 */
[C---:B------:R-:W-:Y:S01]  /*6ba0*/  FFMA R90, R111.reuse, R139, R90 ;  /* 0x0000008b6f5a7223 */ /* 0x040fe2000000005a */
[----:B------:R-:W-:Y:S01]  /*6bb0*/  FFMA R91, R111, R140, R91 ;  /* 0x0000008c6f5b7223 */ /* 0x000fe2000000005b */
[--C-:B------:R-:W-:Y:S01]  /*6bc0*/  HADD2.F32 R145, -RZ, R146.reuse.H0_H0 ;  /* 0x20000092ff917230 */ /* 0x100fe20000004100 */
[----:B------:R-:W-:Y:S01]  /*6bd0*/  F2FP.SATFINITE.E4M3.F32.PACK_AB_MERGE_C R211, R81, R80, R86 ;  /* 0x0000005051d3723e */ /* 0x000fe20004807056 */
[----:B------:R-:W-:Y:S01]  /*6be0*/  FFMA R92, R111, R141, R92 ;  /* 0x0000008d6f5c7223 */ /* 0x000fe2000000005c */
[----:B------:R-:W-:Y:S01]  /*6bf0*/  HADD2.F32 R146, -RZ, R146.H1_H1 ;  /* 0x30000092ff927230 */ /* 0x000fe20000004100 */
[----:B------:R-:W-:Y:S01]  /*6c00*/  F2FP.SATFINITE.E4M3.F32.PACK_AB_MERGE_C R88, R89, R88, RZ ;  /* 0x000000585958723e */ /* 0x000fe200048070ff */
[C---:B------:R-:W-:Y:S01]  /*6c10*/  FFMA R93, R111.reuse, R142, R93 ;  /* 0x0000008e6f5d7223 */ /* 0x040fe2000000005d */
[----:B------:R1:W-:Y:S01]  /*6c20*/  STS.128 [R220+0x3200], R208 ;  /* 0x003200d0dc007388 */ /* 0x0003e20000000c00 */
[----:B------:R-:W-:Y:S01]  /*6c30*/  FFMA R94, R111, R143, R94 ;  /* 0x0000008f6f5e7223 */ /* 0x000fe2000000005e */
[----:B------:R-:W-:Y:S01]  /*6c40*/  F2FP.SATFINITE.E4M3.F32.PACK_AB_MERGE_C R84, R85, R84, R88 ;  /* 0x000000545554723e */ /* 0x000fe20004807058 */
[----:B------:R-:W-:Y:S01]  /*6c50*/  FFMA R95, R111, R144, R95 ;  /* 0x000000906f5f7223 */ /* 0x000fe2000000005f */
[----:B------:R-:W-:Y:S01]  /*6c60*/  HADD2.F32 R149, -RZ, R150.H0_H0 ;  /* 0x20000096ff957230 */ /* 0x000fe20000004100 */
[----:B------:R-:W-:Y:S01]  /*6c70*/  F2FP.SATFINITE.E4M3.F32.PACK_AB_MERGE_C R85, R93, R92, RZ ;  /* 0x0000005c5d55723e */ /* 0x000fe200048070ff */
[C---:B------:R-:W-:Y:S01]  /*6c80*/  FFMA R96, R111.reuse, R145, R96 ;  /* 0x000000916f607223 */ /* 0x040fe20000000060 */
[C---:B------:R-:W-:Y:S01]  /*6c90*/  FFMA R97, R111.reuse, R146, R97 ;  /* 0x000000926f617223 */ /* 0x040fe20000000061 */
[----:B------:R-:W-:Y:S01]  /*6ca0*/  FFMA R36, R111, R147, R36 ;  /* 0x000000936f247223 */ /* 0x000fe20000000024 */
[----:B------:R-:W-:Y:S01]  /*6cb0*/  F2FP.SATFINITE.E4M3.F32.PACK_AB_MERGE_C R85, R91, R90, R85 ;  /* 0x0000005a5b55723e */ /* 0x000fe20004807055 */
[----:B------:R-:W-:Y:S01]  /*6cc0*/  FFMA R37, R111, R148, R37 ;  /* 0x000000946f257223 */ /* 0x000fe20000000025 */
[----:B------:R-:W-:Y:S01]  /*6cd0*/  HADD2.F32 R184, -RZ, R184.H1_H1 ;  /* 0x300000b8ffb87230 */ /* 0x000fe20000004100 */
[----:B------:R-:W-:Y:S01]  /*6ce0*/  F2FP.SATFINITE.E4M3.F32.PACK_AB_MERGE_C R86, R97, R96, RZ ;  /* 0x000000606156723e */ /* 0x000fe200048070ff */
[C---:B------:R-:W-:Y:S01]  /*6cf0*/  FMUL R38, R106.reuse, R38 ;  /* 0x000000266a267220 */ /* 0x040fe20000400000 */
[----:B------:R-:W-:Y:S02]  /*6d00*/  HADD2.F32 R150, -RZ, R150.H1_H1 ;  /* 0x30000096ff967230 */ /* 0x000fe40000004100 */
[C---:B------:R-:W-:Y:S01]  /*6d10*/  FMUL R39, R106.reuse, R39 ;  /* 0x000000276a277220 */ /* 0x040fe20000400000 */
[--C-:B------:R-:W-:Y:S01]  /*6d20*/  HADD2.F32 R153, -RZ, R154.reuse.H0_H0 ;  /* 0x2000009aff997230 */ /* 0x100fe20000004100 */
[----:B------:R-:W-:Y:S01]  /*6d30*/  F2FP.SATFINITE.E4M3.F32.PACK_AB_MERGE_C R86, R95, R94, R86 ;  /* 0x0000005e5f56723e */ /* 0x000fe20004807056 */
[C---:B------:R-:W-:Y:S01]  /*6d40*/  FFMA R38, R111.reuse, R149, R38 ;  /* 0x000000956f267223 */ /* 0x040fe20000000026 */
[C---:B------:R-:W-:Y:S01]  /*6d50*/  FFMA R39, R111.reuse, R150, R39 ;  /* 0x000000966f277223 */ /* 0x040fe20000000027 */
[C---:B------:R-:W-:Y:S01]  /*6d60*/  FFMA R40, R111.reuse, R151, R40 ;  /* 0x000000976f287223 */ /* 0x040fe20000000028 */
[----:B------:R-:W-:Y:S01]  /*6d70*/  FFMA R41, R111, R152, R41 ;  /* 0x000000986f297223 */ /* 0x000fe20000000029 */
[C---:B------:R-:W-:Y:S01]  /*6d80*/  FMUL R42, R106.reuse, R42 ;  /* 0x0000002a6a2a7220 */ /* 0x040fe20000400000 */
[----:B------:R-:W-:Y:S01]  /*6d90*/  HADD2.F32 R154, -RZ, R154.H1_H1 ;  /* 0x3000009aff9a7230 */ /* 0x000fe20000004100 */
[----:B------:R-:W-:Y:S01]  /*6da0*/  F2FP.SATFINITE.E4M3.F32.PACK_AB_MERGE_C R38, R39, R38, RZ ;  /* 0x000000262726723e */ /* 0x000fe200048070ff */
[C---:B------:R-:W-:Y:S01]  /*6db0*/  FMUL R43, R106.reuse, R43 ;  /* 0x0000002b6a2b7220 */ /* 0x040fe20000400000 */
[--C-:B------:R-:W-:Y:S02]  /*6dc0*/  HADD2.F32 R157, -RZ, R158.reuse.H0_H0 ;  /* 0x2000009eff9d7230 */ /* 0x100fe40000004100 */
[----:B------:R-:W-:Y:S01]  /*6dd0*/  FFMA R42, R111, R153, R42 ;  /* 0x000000996f2a7223 */ /* 0x000fe2000000002a */
[----:B------:R-:W-:Y:S01]  /*6de0*/  F2FP.SATFINITE.E4M3.F32.PACK_AB_MERGE_C R87, R37, R36, R38 ;  /* 0x000000242557723e */ /* 0x000fe20004807026 */
[C---:B------:R-:W-:Y:S01]  /*6df0*/  FFMA R43, R111.reuse, R154, R43 ;  /* 0x0000009a6f2b7223 */ /* 0x040fe2000000002b */
[C---:B------:R-:W-:Y:S01]  /*6e00*/  FFMA R44, R111.reuse, R155, R44 ;  /* 0x0000009b6f2c7223 */ /* 0x040fe2000000002c */
[----:B------:R-:W-:Y:S01]  /*6e10*/  FFMA R45, R111, R156, R45 ;  /* 0x0000009c6f2d7223 */ /* 0x000fe2000000002d */
[----:B------:R-:W-:Y:S01]  /*6e20*/  F2FP.F16.E4M3.UNPACK_B R186, R192.H1 ;  /* 0x000000c0ffba723e */ /* 0x000fe200030006ff */
[----:B------:R1:W-:Y:S01]  /*6e30*/  STS.128 [R224+UR43+0x4200], R84 ;  /* 0x00420054e0007988 */ /* 0x0003e20008000c2b */
        /* <DEDUP_REMOVED lines=10> */
[----:B------:R-:W-:Y:S01]  /*6ee0*/  F2FP.F16.E4M3.UNPACK_B R188, R193 ;  /* 0x000000c1ffbc723e */ /* 0x000fe200020006ff */
[C---:B------:R-:W-:Y:S01]  /*6ef0*/  FMUL R50, R106.reuse, R50 ;  /* 0x000000326a327220 */ /* 0x040fe20000400000 */
[----:B------:R-:W-:Y:S01]  /*6f00*/  HADD2.F32 R162, -RZ, R162.H1_H1 ;  /* 0x300000a2ffa27230 */ /* 0x000fe20000004100 */
[----:B------:R-:W-:Y:S01]  /*6f10*/  F2FP.SATFINITE.E4M3.F32.PACK_AB_MERGE_C R46, R47, R46, RZ ;  /* 0x0000002e2f2e723e */ /* 0x000fe200048070ff */
[C---:B------:R-:W-:Y:S01]  /*6f20*/  FMUL R51, R106.reuse, R51 ;  /* 0x000000336a337220 */ /* 0x040fe20000400000 */
[----:B------:R-:W-:Y:S02]  /*6f30*/  HADD2.F32 R165, -RZ, R166.H0_H0 ;  /* 0x200000a6ffa57230 */ /* 0x000fe40000004100 */
[----:B------:R-:W-:Y:S01]  /*6f40*/  FFMA R50, R111, R161, R50 ;  /* 0x000000a16f327223 */ /* 0x000fe20000000032 */
[----:B------:R-:W-:Y:S01]  /*6f50*/  F2FP.SATFINITE.E4M3.F32.PACK_AB_MERGE_C R41, R45, R44, R46 ;  /* 0x0000002c2d29723e */ /* 0x000fe2000480702e */
[C---:B------:R-:W-:Y:S01]  /*6f60*/  FFMA R51, R111.reuse, R162, R51 ;  /* 0x000000a26f337223 */ /* 0x040fe20000000033 */
[C---:B------:R-:W-:Y:S01]  /*6f70*/  FFMA R52, R111.reuse, R163, R52 ;  /* 0x000000a36f347223 */ /* 0x040fe20000000034 */
[----:B------:R-:W-:Y:S01]  /*6f80*/  FFMA R53, R111, R164, R53 ;  /* 0x000000a46f357223 */ /* 0x000fe20000000035 */
[----:B------:R-:W-:Y:S01]  /*6f90*/  F2FP.F16.E4M3.UNPACK_B R190, R193.H1 ;  /* 0x000000c1ffbe723e */ /* 0x000fe200030006ff */
[--C-:B------:R-:W-:Y:S01]  /*6fa0*/  HADD2.F32 R187, -RZ, R188.reuse.H0_H0 ;  /* 0x200000bcffbb7230 */ /* 0x100fe20000004100 */
[----:B------:R-:W-:Y:S01]  /*6fb0*/  F2FP.SATFINITE.E4M3.F32.PACK_AB_MERGE_C R42, R51, R50, RZ ;  /* 0x00000032332a723e */ /* 0x000fe200048070ff */
[----:B------:R-:W-:Y:S02]  /*6fc0*/  HADD2.F32 R188, -RZ, R188.H1_H1 ;  /* 0x300000bcffbc7230 */ /* 0x000fe40000004100 */
[C---:B------:R-:W-:Y:S01]  /*6fd0*/  FMUL R54, R106.reuse, R54 ;  /* 0x000000366a367220 */ /* 0x040fe20000400000 */
[----:B------:R-:W-:Y:S01]  /*6fe0*/  HADD2.F32 R166, -RZ, R166.H1_H1 ;  /* 0x300000a6ffa67230 */ /* 0x000fe20000004100 */
[----:B------:R-:W-:Y:S01]  /*6ff0*/  F2FP.SATFINITE.E4M3.F32.PACK_AB_MERGE_C R42, R49, R48, R42 ;  /* 0x00000030312a723e */ /* 0x000fe2000480702a */
[C---:B------:R-:W-:Y:S01]  /*7000*/  FMUL R55, R106.reuse, R55 ;  /* 0x000000376a377220 */ /* 0x040fe20000400000 */
[--C-:B------:R-:W-:Y:S02]  /*7010*/  HADD2.F32 R169, -RZ, R170.reuse.H0_H0 ;  /* 0x200000aaffa97230 */ /* 0x100fe40000004100 */
[C---:B------:R-:W-:Y:S01]  /*7020*/  FFMA R54, R111.reuse, R165, R54 ;  /* 0x000000a56f367223 */ /* 0x040fe20000000036 */
[----:B------:R-:W-:Y:S02]  /*7030*/  HADD2.F32 R170, -RZ, R170.H1_H1 ;  /* 0x300000aaffaa7230 */ /* 0x000fe40000004100 */
[C---:B------:R-:W-:Y:S01]  /*7040*/  FFMA R55, R111.reuse, R166, R55 ;  /* 0x000000a66f377223 */ /* 0x040fe20000000037 */
[C---:B------:R-:W-:Y:S01]  /*7050*/  FFMA R4, R111.reuse, R167, R4 ;  /* 0x000000a76f047223 */ /* 0x040fe20000000004 */
[----:B------:R-:W-:Y:S01]  /*7060*/  FFMA R5, R111, R168, R5 ;  /* 0x000000a86f057223 */ /* 0x000fe20000000005 */
[----:B------:R-:W-:Y:S01]  /*7070*/  F2FP.F16.E4M3.UNPACK_B R192, R194 ;  /* 0x000000c2ffc0723e */ /* 0x000fe200020006ff */
[C---:B------:R-:W-:Y:S01]  /*7080*/  FMUL R6, R106.reuse, R6 ;  /* 0x000000066a067220 */ /* 0x040fe20000400000 */
        /* <DEDUP_REMOVED lines=9> */
[----:B------:R1:W-:Y:S01]  /*7120*/  STS.128 [R219+0x3200], R40 ;  /* 0x00320028db007388 */ /* 0x0003e20000000c00 */
[----:B------:R-:W-:Y:S01]  /*7130*/  F2FP.SATFINITE.E4M3.F32.PACK_AB_MERGE_C R6, R7, R6, RZ ;  /* 0x000000060706723e */ /* 0x000fe200048070ff */
[----:B------:R-:W-:Y:S02]  /*7140*/  HADD2.F32 R191, -RZ, R192.H0_H0 ;  /* 0x200000c0ffbf7230 */ /* 0x000fe40000004100 */
[C---:B------:R-:W-:Y:S01]  /*7150*/  FMUL R10, R106.reuse, R10 ;  /* 0x0000000a6a0a7220 */ /* 0x040fe20000400000 */
[----:B------:R-:W-:Y:S01]  /*7160*/  HADD2.F32 R174, -RZ, R174.H1_H1 ;  /* 0x300000aeffae7230 */ /* 0x000fe20000004100 */
[----:B------:R-:W-:Y:S01]  /*7170*/  F2FP.SATFINITE.E4M3.F32.PACK_AB_MERGE_C R4, R5, R4, R6 ;  /* 0x000000040504723e */ /* 0x000fe20004807006 */
[----:B------:R-:W-:Y:S02]  /*7180*/  HADD2.F32 R192, -RZ, R192.H1_H1 ;  /* 0x300000c0ffc07230 */ /* 0x000fe40000004100 */
[C---:B------:R-:W-:Y:S01]  /*7190*/  FFMA R10, R111.reuse, R173, R10 ;  /* 0x000000ad6f0a7223 */ /* 0x040fe2000000000a */
[C---:B------:R-:W-:Y:S01]  /*71a0*/  FMUL R11, R106.reuse, R11 ;  /* 0x0000000b6a0b7220 */ /* 0x040fe20000400000 */
[--C-:B------:R-:W-:Y:S02]  /*71b0*/  HADD2.F32 R177, -RZ, R178.reuse.H0_H0 ;  /* 0x200000b2ffb17230 */ /* 0x100fe40000004100 */
[C---:B------:R-:W-:Y:S01]  /*71c0*/  FMUL R14, R106.reuse, R14 ;  /* 0x0000000e6a0e7220 */ /* 0x040fe20000400000 */
[----:B------:R-:W-:Y:S02]  /*71d0*/  HADD2.F32 R178, -RZ, R178.H1_H1 ;  /* 0x300000b2ffb27230 */ /* 0x000fe40000004100 */
[C---:B------:R-:W-:Y:S01]  /*71e0*/  FFMA R11, R111.reuse, R174, R11 ;  /* 0x000000ae6f0b7223 */ /* 0x040fe2000000000b */
[C---:B------:R-:W-:Y:S01]  /*71f0*/  FFMA R12, R111.reuse, R175, R12 ;  /* 0x000000af6f0c7223 */ /* 0x040fe2000000000c */
[----:B------:R-:W-:Y:S01]  /*7200*/  F2FP.F16.E4M3.UNPACK_B R196, R195 ;  /* 0x000000c3ffc4723e */ /* 0x000fe200020006ff */
[C---:B------:R-:W-:Y:S01]  /*7210*/  FFMA R13, R111.reuse, R176, R13 ;  /* 0x000000b06f0d7223 */ /* 0x040fe2000000000d */
[----:B------:R-:W-:Y:S01]  /*7220*/  FFMA R14, R111, R177, R14 ;  /* 0x000000b16f0e7223 */ /* 0x000fe2000000000e */
[----:B------:R-:W-:Y:S01]  /*7230*/  F2FP.F16.E4M3.UNPACK_B R197, R195.H1 ;  /* 0x000000c3ffc5723e */ /* 0x000fe200030006ff */
[C---:B------:R-:W-:Y:S01]  /*7240*/  FMUL R15, R106.reuse, R15 ;  /* 0x0000000f6a0f7220 */ /* 0x040fe20000400000 */
[----:B------:R-:W-:Y:S01]  /*7250*/  HADD2.F32 R181, -RZ, R182.H0_H0 ;  /* 0x200000b6ffb57230 */ /* 0x000fe20000004100 */
[----:B------:R-:W-:Y:S01]  /*7260*/  F2FP.SATFINITE.E4M3.F32.PACK_AB_MERGE_C R10, R11, R10, RZ ;  /* 0x0000000a0b0a723e */ /* 0x000fe200048070ff */
[----:B------:R-:W-:Y:S02]  /*7270*/  HADD2.F32 R195, -RZ, R196.H0_H0 ;  /* 0x200000c4ffc37230 */ /* 0x000fe40000004100 */
[C---:B------:R-:W-:Y:S01]  /*7280*/  FFMA R15, R111.reuse, R178, R15 ;  /* 0x000000b26f0f7223 */ /* 0x040fe2000000000f */
[----:B------:R-:W-:Y:S01]  /*7290*/  FFMA R16, R111, R179, R16 ;  /* 0x000000b36f107223 */ /* 0x000fe20000000010 */
[----:B------:R-:W-:Y:S01]  /*72a0*/  F2FP.SATFINITE.E4M3.F32.PACK_AB_MERGE_C R5, R9, R8, R10 ;  /* 0x000000080905723e */ /* 0x000fe2000480700a */
[C---:B------:R-:W-:Y:S01]  /*72b0*/  FFMA R17, R111.reuse, R180, R17 ;  /* 0x000000b46f117223 */ /* 0x040fe20000000011 */
[----:B------:R-:W-:Y:S02]  /*72c0*/  HADD2.F32 R182, -RZ, R182.H1_H1 ;  /* 0x300000b6ffb67230 */ /* 0x000fe40000004100 */
[C---:B------:R-:W-:Y:S01]  /*72d0*/  FMUL R18, R106.reuse, R18 ;  /* 0x000000126a127220 */ /* 0x040fe20000400000 */
[C---:B------:R-:W-:Y:S01]  /*72e0*/  FMUL R19, R106.reuse, R19 ;  /* 0x000000136a137220 */ /* 0x040fe20000400000 */
[--C-:B------:R-:W-:Y:S02]  /*72f0*/  HADD2.F32 R185, -RZ, R186.reuse.H0_H0 ;  /* 0x200000baffb97230 */ /* 0x100fe40000004100 */
[C---:B------:R-:W-:Y:S01]  /*7300*/  FMUL R22, R106.reuse, R22 ;  /* 0x000000166a167220 */ /* 0x040fe20000400000 */
[----:B------:R-:W-:Y:S02]  /*7310*/  HADD2.F32 R186, -RZ, R186.H1_H1 ;  /* 0x300000baffba7230 */ /* 0x000fe40000004100 */
[C---:B------:R-:W-:Y:S01]  /*7320*/  FFMA R18, R111.reuse, R181, R18 ;  /* 0x000000b56f127223 */ /* 0x040fe20000000012 */
[C---:B------:R-:W-:Y:S01]  /*7330*/  FFMA R19, R111.reuse, R182, R19 ;  /* 0x000000b66f137223 */ /* 0x040fe20000000013 */
[C---:B------:R-:W-:Y:S01]  /*7340*/  FFMA R20, R111.reuse, R183, R20 ;  /* 0x000000b76f147223 */ /* 0x040fe20000000014 */
[C---:B------:R-:W-:Y:S01]  /*7350*/  FFMA R21, R111.reuse, R184, R21 ;  /* 0x000000b86f157223 */ /* 0x040fe20000000015 */
[--C-:B------:R-:W-:Y:S02]  /*7360*/  HADD2.F32 R189, -RZ, R190.reuse.H0_H0 ;  /* 0x200000beffbd7230 */ /* 0x100fe40000004100 */
[C---:B------:R-:W-:Y:S01]  /*7370*/  FFMA R22, R111.reuse, R185, R22 ;  /* 0x000000b96f167223 */ /* 0x040fe20000000016 */
[----:B------:R-:W-:Y:S02]  /*7380*/  HADD2.F32 R190, -RZ, R190.H1_H1 ;  /* 0x300000beffbe7230 */ /* 0x000fe40000004100 */
[C---:B------:R-:W-:Y:S01]  /*7390*/  FMUL R26, R106.reuse, R26 ;  /* 0x0000001a6a1a7220 */ /* 0x040fe20000400000 */
[C---:B------:R-:W-:Y:S01]  /*73a0*/  FFMA R23, R111.reuse, R186, R23 ;  /* 0x000000ba6f177223 */ /* 0x040fe20000000017 */
[C---:B------:R-:W-:Y:S01]  /*73b0*/  FMUL R27, R106.reuse, R27 ;  /* 0x0000001b6a1b7220 */ /* 0x040fe20000400000 */
        /* <DEDUP_REMOVED lines=9> */
[----:B------:R-:W-:Y:S02]  /*7450*/  HADD2.F32 R196, -RZ, R196.H1_H1 ;  /* 0x300000c4ffc47230 */ /* 0x000fe40000004100 */
[C---:B------:R-:W-:Y:S01]  /*7460*/  FFMA R29, R111.reuse, R192, R29 ;  /* 0x000000c06f1d7223 */ /* 0x040fe2000000001d */
[--C-:B------:R-:W-:Y:S02]  /*7470*/  HADD2.F32 R113, -RZ, R197.reuse.H0_H0 ;  /* 0x200000c5ff717230 */ /* 0x100fe40000004100 */
[C---:B------:R-:W-:Y:S01]  /*7480*/  FFMA R30, R111.reuse, R193, R30 ;  /* 0x000000c16f1e7223 */ /* 0x040fe2000000001e */
[----:B------:R-:W-:Y:S02]  /*7490*/  HADD2.F32 R110, -RZ, R197.H1_H1 ;  /* 0x300000c5ff6e7230 */ /* 0x000fe40000004100 */
[C---:B------:R-:W-:Y:S01]  /*74a0*/  FMUL R34, R106.reuse, R34 ;  /* 0x000000226a227220 */ /* 0x040fe20000400000 */
[----:B------:R-:W-:Y:S01]  /*74b0*/  FFMA R31, R111, R194, R31 ;  /* 0x000000c26f1f7223 */ /* 0x000fe2000000001f */
[----:B------:R-:W-:Y:S01]  /*74c0*/  FMUL R35, R106, R35 ;  /* 0x000000236a237220 */ /* 0x000fe20000400000 */
[----:B------:R-:W-:Y:S01]  /*74d0*/  F2FP.SATFINITE.E4M3.F32.PACK_AB_MERGE_C R14, R15, R14, RZ ;  /* 0x0000000e0f0e723e */ /* 0x000fe200048070ff */
[----:B------:R-:W-:Y:S01]  /*74e0*/  FFMA R32, R111, R195, R32 ;  /* 0x000000c36f207223 */ /* 0x000fe20000000020 */
[----:B------:R-:W-:Y:S01]  /*74f0*/  F2FP.SATFINITE.E4M3.F32.PACK_AB_MERGE_C R7, R19, R18, RZ ;  /* 0x000000121307723e */ /* 0x000fe200048070ff */
[C---:B------:R-:W-:Y:S01]  /*7500*/  FFMA R33, R111.reuse, R196, R33 ;  /* 0x000000c46f217223 */ /* 0x040fe20000000021 */
[C---:B------:R-:W-:Y:S01]  /*7510*/  FFMA R34, R111.reuse, R113, R34 ;  /* 0x000000716f227223 */ /* 0x040fe20000000022 */
[----:B------:R-:W-:Y:S01]  /*7520*/  FFMA R35, R111, R110, R35 ;  /* 0x0000006e6f237223 */ /* 0x000fe20000000023 */
[----:B------:R-:W-:Y:S01]  /*7530*/  F2FP.SATFINITE.E4M3.F32.PACK_AB_MERGE_C R6, R13, R12, R14 ;  /* 0x0000000c0d06723e */ /* 0x000fe2000480700e */
[----:B------:R-:W-:Y:S01]  /*7540*/  BSSY.RECONVERGENT B0, `(.L_x_93) ;  /* 0x000002c000007945 */ /* 0x000fe20003800200 */
[----:B------:R-:W-:Y:S02]  /*7550*/  F2FP.SATFINITE.E4M3.F32.PACK_AB_MERGE_C R7, R17, R16, R7 ;  /* 0x000000101107723e */ /* 0x000fe40004807007 */
[----:B------:R-:W-:Y:S02]  /*7560*/  F2FP.SATFINITE.E4M3.F32.PACK_AB_MERGE_C R22, R23, R22, RZ ;  /* 0x000000161716723e */ /* 0x000fe400048070ff */
[----:B------:R-:W-:Y:S01]  /*7570*/  F2FP.SATFINITE.E4M3.F32.PACK_AB_MERGE_C R26, R27, R26, RZ ;  /* 0x0000001a1b1a723e */ /* 0x000fe200048070ff */
[----:B------:R1:W-:Y:S01]  /*7580*/  STS.128 [R224+UR43+0x5200], R4 ;  /* 0x00520004e0007988 */ /* 0x0003e20008000c2b */
[----:B------:R-:W-:Y:S02]  /*7590*/  F2FP.SATFINITE.E4M3.F32.PACK_AB_MERGE_C R30, R31, R30, RZ ;  /* 0x0000001e1f1e723e */ /* 0x000fe400048070ff */
[----:B------:R-:W-:Y:S02]  /*75a0*/  F2FP.SATFINITE.E4M3.F32.PACK_AB_MERGE_C R34, R35, R34, RZ ;  /* 0x000000222322723e */ /* 0x000fe400048070ff */
[----:B------:R-:W-:Y:S02]  /*75b0*/  F2FP.SATFINITE.E4M3.F32.PACK_AB_MERGE_C R20, R21, R20, R22 ;  /* 0x000000141514723e */ /* 0x000fe40004807016 */
[----:B------:R-:W-:Y:S02]  /*75c0*/  F2FP.SATFINITE.E4M3.F32.PACK_AB_MERGE_C R21, R25, R24, R26 ;  /* 0x000000181915723e */ /* 0x000fe4000480701a */
[----:B------:R-:W-:Y:S02]  /*75d0*/  F2FP.SATFINITE.E4M3.F32.PACK_AB_MERGE_C R22, R29, R28, R30 ;  /* 0x0000001c1d16723e */ /* 0x000fe4000480701e */
[----:B------:R-:W-:Y:S02]  /*75e0*/  F2FP.SATFINITE.E4M3.F32.PACK_AB_MERGE_C R23, R33, R32, R34 ;  /* 0x000000202117723e */ /* 0x000fe40004807022 */
[----:B------:R-:W-:Y:S03]  /*75f0*/  IADD3 R109, PT, PT, R109, 0x1, RZ ;  /* 0x000000016d6d7810 */ /* 0x000fe60007ffe0ff */
[----:B------:R1:W-:Y:S01]  /*7600*/  STS.128 [R218+0x3200], R20 ;  /* 0x00320014da007388 */ /* 0x0003e20000000c00 */
[----:B------:R-:W-:Y:S01]  /*7610*/  @!PT LDS RZ, [RZ] ;  /* 0x00000000fffff984 */ /* 0x000fe20000000800 */
[----:B------:R-:W-:Y:S01]  /*7620*/  @!PT LDS RZ, [RZ] ;  /* 0x00000000fffff984 */ /* 0x000fe20000000800 */
[----:B------:R-:W-:Y:S01]  /*7630*/  @!PT LDS RZ, [RZ] ;  /* 0x00000000fffff984 */ /* 0x000fe20000000800 */
[----:B------:R-:W-:Y:S01]  /*7640*/  @!PT LDS RZ, [RZ] ;  /* 0x00000000fffff984 */ /* 0x000fe20000000800 */
[----:B------:R3:W-:Y:S07]  /*7650*/  MEMBAR.ALL.CTA ;  /* 0x0000000000007992 */ /* 0x0007ee0000008000 */
[----:B---3--:R-:W3:Y:S02]  /*7660*/  FENCE.VIEW.ASYNC.S ;  /* 0x00000000000073c6 */ /* 0x008ee40000000000 */
[----:B---3--:R-:W-:Y:S06]  /*7670*/  BAR.SYNC.DEFER_BLOCKING 0x1, 0x80 ;  /* 0x0042000000007b1d */ /* 0x008fec0000010000 */
[----:B------:R-:W-:Y:S05]  /*7680*/  @P0 BRA `(.L_x_94) ;  /* 0x00000000005c0947 */ /* 0x000fea0003800000 */
[----:B------:R-:W-:Y:S01]  /*7690*/  UIADD3 UR4, UPT, UPT, UR43, 0x3200, URZ ;  /* 0x000032002b047890 */ /* 0x000fe2000fffe0ff */
[----:B------:R-:W-:Y:S01]  /*76a0*/  R2UR UR13, R213 ;  /* 0x00000000d50d72ca */ /* 0x000fe200000e0000 */
[----:B------:R-:W-:Y:S01]  /*76b0*/  UIADD3 UR16, UP0, UPT, UR46, 0x680, URZ ;  /* 0x000006802e107890 */ /* 0x000fe2000ff1e0ff */
[----:B------:R-:W-:Y:S01]  /*76c0*/  R2UR UR14, R215 ;  /* 0x00000000d70e72ca */ /* 0x000fe200000e0000 */
[----:B------:R-:W-:Y:S01]  /*76d0*/  UMOV UR15, UR36 ;  /* 0x00000024000f7c82 */ /* 0x000fe20008000000 */
[----:B------:R-:W-:Y:S01]  /*76e0*/  UIADD3 UR8, UPT, UPT, UR43, 0x4200, URZ ;  /* 0x000042002b087890 */ /* 0x000fe2000fffe0ff */
[----:B------:R-:W-:Y:S01]  /*76f0*/  IMAD.U32 R230, RZ, RZ, UR4 ;  /* 0x00000004ffe67e24 */ /* 0x000fe2000f8e00ff */
[----:B------:R-:W-:Y:S01]  /*7700*/  UIADD3.X UR17, UPT, UPT, URZ, UR47, URZ, UP0, !UPT ;  /* 0x0000002fff117290 */ /* 0x000fe200087fe4ff */
[----:B------:R-:W-:Y:S01]  /*7710*/  UMOV UR11, UR36 ;  /* 0x00000024000b7c82 */ /* 0x000fe20008000000 */
[----:B------:R-:W-:Y:S02]  /*7720*/  UIADD3 UR4, UPT, UPT, UR43, 0x5200, URZ ;  /* 0x000052002b047890 */ /* 0x000fe4000fffe0ff */
[----:B------:R-:W-:Y:S01]  /*7730*/  R2UR UR12, R230 ;  /* 0x00000000e60c72ca */ /* 0x000fe200000e0000 */
[----:B------:R-:W-:Y:S02]  /*7740*/  UMOV UR7, UR36 ;  /* 0x0000002400077c82 */ /* 0x000fe40008000000 */
[----:B------:R-:W-:Y:S02]  /*7750*/  UIMAD UR13, UR13, 0x60, URZ ;  /* 0x000000600d0d78a4 */ /* 0x000fe4000f8e02ff */
[----:B------:R-:W-:Y:S02]  /*7760*/  USHF.L.U32 UR14, UR14, 0x7, URZ ;  /* 0x000000070e0e7899 */ /* 0x000fe400080006ff */
[----:B------:R-:W-:Y:S02]  /*7770*/  UIADD3 UR9, UPT, UPT, UR13, 0x20, URZ ;  /* 0x000000200d097890 */ /* 0x000fe4000fffe0ff */
[----:B------:R-:W-:Y:S03]  /*7780*/  UIADD3 UR5, UPT, UPT, UR13, 0x40, URZ ;  /* 0x000000400d057890 */ /* 0x000fe6000fffe0ff */
[----:B------:R-:W-:Y:S01]  /*7790*/  UMOV UR10, UR14 ;  /* 0x0000000e000a7c82 */ /* 0x000fe20008000000 */
[----:B------:R-:W-:Y:S01]  /*77a0*/  UMOV UR6, UR14 ;  /* 0x0000000e00067c82 */ /* 0x000fe20008000000 */
[----:B------:R3:W-:Y:S02]  /*77b0*/  UTMASTG.3D [UR12], [UR16] ;  /* 0x0000000c100073b5 */ /* 0x0007e40008010000 */
[----:B------:R3:W-:Y:S02]  /*77c0*/  UTMASTG.3D [UR8], [UR16] ;  /* 0x00000008100073b5 */ /* 0x0007e40008010000 */
[----:B------:R3:W-:Y:S01]  /*77d0*/  UTMASTG.3D [UR4], [UR16] ;  /* 0x00000004100073b5 */ /* 0x0007e20008010000 */
[----:B------:R0:W-:Y:S01]  /*77e0*/  UTMACMDFLUSH ;  /* 0x00000000000079b7 */ /* 0x0001e20000000000 */
[----:B---3--:R-:W-:Y:S04]  /*77f0*/  DEPBAR.LE SB0, 0x0 ;  /* 0x000080000000791a */ /* 0x008fe80000000000 */
.L_x_94:
[----:B------:R-:W-:Y:S05]  /*7800*/  BSYNC.RECONVERGENT B0 ;  /* 0x0000000000007941 */ /* 0x000fea0003800200 */
.L_x_93:
[----:B------:R-:W-:Y:S01]  /*7810*/  BAR.SYNC.DEFER_BLOCKING 0x1, 0x80 ;  /* 0x0042000000007b1d */ /* 0x000fe20000010000 */
[----:B------:R-:W-:Y:S01]  /*7820*/  ISETP.NE.AND P2, PT, R231, RZ, PT ;  /* 0x000000ffe700720c */ /* 0x000fe20003f45270 */
[----:B------:R-:W-:Y:S01]  /*7830*/  IMAD.IADD R213, R105, 0x1, R212 ;  /* 0x0000000169d57824 */ /* 0x000fe200078e02d4 */
[----:B------:R-:W-:Y:S01]  /*7840*/  ISETP.NE.AND P0, PT, R232, 0x2, PT ;  /* 0x00000002e800780c */ /* 0x000fe20003f05270 */
[----:B------:R-:W-:Y:S01]  /*7850*/  IMAD.IADD R215, R107, 0x1, R214 ;  /* 0x000000016bd77824 */ /* 0x000fe200078e02d6 */
[----:B------:R-:W-:Y:S02]  /*7860*/  ISETP.NE.AND P1, PT, R109, 0x4, PT ;  /* 0x000000046d00780c */ /* 0x000fe40003f25270 */
[----:B------:R-:W-:Y:S02]  /*7870*/  SEL R3, RZ, 0x1, P0 ;  /* 0x00000001ff037807 */ /* 0x000fe40000000000 */
[----:B------:R-:W-:Y:S02]  /*7880*/  SEL R0, RZ, 0x1, P1 ;  /* 0x00000001ff007807 */ /* 0x000fe40000800000 */
[----:B------:R-:W-:Y:S02]  /*7890*/  LOP3.LUT R228, R228, R3, RZ, 0x3c, !PT ;  /* 0x00000003e4e47212 */ /* 0x000fe400078e3cff */
[----:B------:R-:W-:Y:S02]  /*78a0*/  LOP3.LUT R229, R229, R0, RZ, 0x3c, !PT ;  /* 0x00000000e5e57212 */ /* 0x000fe400078e3cff */
[----:B------:R-:W-:Y:S02]  /*78b0*/  @P2 R2UR UR36, R226 ;  /* 0x00000000e22422ca */ /* 0x000fe400000e0000 */
[----:B------:R-:W-:Y:S02]  /*78c0*/  SEL R232, R232, RZ, P0 ;  /* 0x000000ffe8e87207 */ /* 0x000fe40000000000 */
[----:B------:R-:W-:Y:S01]  /*78d0*/  SEL R109, R109, RZ, P1 ;  /* 0x000000ff6d6d7207 */ /* 0x000fe20000800000 */
[----:B------:R-:W-:Y:S10]  /*78e0*/  @P2 BRA `(.L_x_95) ;  /* 0xffffffd000602947 */ /* 0x000ff4000383ffff */
[----:B------:R-:W-:Y:S05]  /*78f0*/  EXIT ;  /* 0x000000000000794d */ /* 0x000fea0003800000 */
.L_x_19:
[----:B--2---:R2:W1:Y:S02]  /*7900*/  SYNCS.PHASECHK.TRANS64.TRYWAIT P0, [R3+URZ+0xc0], R2 ;  /* 0x0000c002030075a7 */ /* 0x00446400080011ff */
[----:B-1----:R-:W-:Y:S05]  /*7910*/  @!P0 NANOSLEEP.SYNCS 0x989680 ;  /* 0x009896800000895d */ /* 0x002fea0003900000 */
[----:B------:R-:W1:Y:S02]  /*7920*/  @!P0 SYNCS.PHASECHK.TRANS64 P0, [R3+URZ+0xc0], R2 ;  /* 0x0000c002030085a7 */ /* 0x000e6400080010ff */
[----:B-1----:R-:W-:Y:S05]  /*7930*/  @!P0 BRA `(.L_x_19) ;  /* 0xfffffffc00f08947 */ /* 0x002fea000383ffff */
[----:B------:R-:W-:Y:S05]  /*7940*/  BRA `(.L_x_96) ;  /* 0xffffff9c00087947 */ /* 0x000fea000383ffff */
.L_x_22:
[----:B-1----:R-:W-:Y:S07]  /*7950*/  MOV R2, UR33 ;  /* 0x0000002100027c02 */ /* 0x002fee0008000f00 */
.L_x_97:
[----:B-1----:R1:W2:Y:S02]  /*7960*/  SYNCS.PHASECHK.TRANS64.TRYWAIT P0, [R2+URZ+0x18], R5 ;  /* 0x00001805020075a7 */ /* 0x0022a400080011ff */
[----:B--2---:R-:W-:Y:S05]  /*7970*/  @!P0 NANOSLEEP.SYNCS 0x989680 ;  /* 0x009896800000895d */ /* 0x004fea0003900000 */
[----:B------:R-:W2:Y:S02]  /*7980*/  @!P0 SYNCS.PHASECHK.TRANS64 P0, [R2+URZ+0x18], R5 ;  /* 0x00001805020085a7 */ /* 0x000ea400080010ff */
[----:B--2---:R-:W-:Y:S05]  /*7990*/  @!P0 BRA `(.L_x_97) ;  /* 0xfffffffc00f08947 */ /* 0x004fea000383ffff */
[----:B------:R-:W-:Y:S05]  /*79a0*/  BRA `(.L_x_21) ;  /* 0xffffff9c00587947 */ /* 0x000fea000383ffff */
.L_x_28:
[----:B-1----:R-:W-:Y:S07]  /*79b0*/  MOV R2, UR33 ;  /* 0x0000002100027c02 */ /* 0x002fee0008000f00 */
.L_x_98:
[----:B-1----:R1:W2:Y:S02]  /*79c0*/  SYNCS.PHASECHK.TRANS64.TRYWAIT P0, [R2+URZ+0x18], R5 ;  /* 0x00001805020075a7 */ /* 0x0022a400080011ff */
[----:B--2---:R-:W-:Y:S05]  /*79d0*/  @!P0 NANOSLEEP.SYNCS 0x989680 ;  /* 0x009896800000895d */ /* 0x004fea0003900000 */
[----:B------:R-:W2:Y:S02]  /*79e0*/  @!P0 SYNCS.PHASECHK.TRANS64 P0, [R2+URZ+0x18], R5 ;  /* 0x00001805020085a7 */ /* 0x000ea400080010ff */
[----:B--2---:R-:W-:Y:S05]  /*79f0*/  @!P0 BRA `(.L_x_98) ;  /* 0xfffffffc00f08947 */ /* 0x004fea000383ffff */
[----:B------:R-:W-:Y:S05]  /*7a00*/  BRA `(.L_x_27) ;  /* 0xffffffa000307947 */ /* 0x000fea000383ffff */
.L_x_32:
[----:B-1----:R1:W2:Y:S02]  /*7a10*/  SYNCS.PHASECHK.TRANS64.TRYWAIT P0, [R2+URZ+0x50], R3 ;  /* 0x00005003020075a7 */ /* 0x0022a400080011ff */
[----:B--2---:R-:W-:Y:S05]  /*7a20*/  @!P0 NANOSLEEP.SYNCS 0x989680 ;  /* 0x009896800000895d */ /* 0x004fea0003900000 */
[----:B------:R-:W2:Y:S02]  /*7a30*/  @!P0 SYNCS.PHASECHK.TRANS64 P0, [R2+URZ+0x50], R3 ;  /* 0x00005003020085a7 */ /* 0x000ea400080010ff */
[----:B--2---:R-:W-:Y:S05]  /*7a40*/  @!P0 BRA `(.L_x_32) ;  /* 0xfffffffc00f08947 */ /* 0x004fea000383ffff */
[----:B------:R-:W-:Y:S05]  /*7a50*/  BRA `(.L_x_99) ;  /* 0xffffffa000e87947 */ /* 0x000fea000383ffff */
.L_x_36:
[----:B----4-:R-:W-:-:S07]  /*7a60*/  MOV R0, UR5 ;  /* 0x0000000500007c02 */ /* 0x010fce0008000f00 */
.L_x_100:
[----:B-1----:R1:W2:Y:S02]  /*7a70*/  SYNCS.PHASECHK.TRANS64.TRYWAIT P0, [R0+URZ], R3 ;  /* 0x00000003000075a7 */ /* 0x0022a400080011ff */
[----:B--2---:R-:W-:Y:S05]  /*7a80*/  @!P0 NANOSLEEP.SYNCS 0x989680 ;  /* 0x009896800000895d */ /* 0x004fea0003900000 */
[----:B------:R-:W2:Y:S02]  /*7a90*/  @!P0 SYNCS.PHASECHK.TRANS64 P0, [R0+URZ], R3 ;  /* 0x00000003000085a7 */ /* 0x000ea400080010ff */
[----:B--2---:R-:W-:Y:S05]  /*7aa0*/  @!P0 BRA `(.L_x_100) ;  /* 0xfffffffc00f08947 */ /* 0x004fea000383ffff */
[----:B------:R-:W-:Y:S05]  /*7ab0*/  BRA `(.L_x_101) ;  /* 0xffffffa800587947 */ /* 0x000fea000383ffff */
.L_x_37:
[----:B----4-:R-:W-:-:S07]  /*7ac0*/  MOV R0, UR5 ;  /* 0x0000000500007c02 */ /* 0x010fce0008000f00 */
.L_x_102:
[----:B-1----:R1:W2:Y:S02]  /*7ad0*/  SYNCS.PHASECHK.TRANS64.TRYWAIT P0, [R0+URZ], R3 ;  /* 0x00000003000075a7 */ /* 0x0022a400080011ff */
[----:B--2---:R-:W-:Y:S05]  /*7ae0*/  @!P0 NANOSLEEP.SYNCS 0x989680 ;  /* 0x009896800000895d */ /* 0x004fea0003900000 */
[----:B------:R-:W2:Y:S02]  /*7af0*/  @!P0 SYNCS.PHASECHK.TRANS64 P0, [R0+URZ], R3 ;  /* 0x00000003000085a7 */ /* 0x000ea400080010ff */
[----:B--2---:R-:W-:Y:S05]  /*7b00*/  @!P0 BRA `(.L_x_102) ;  /* 0xfffffffc00f08947 */ /* 0x004fea000383ffff */
[----:B------:R-:W-:Y:S05]  /*7b10*/  BRA `(.L_x_103) ;  /* 0xffffffa800647947 */ /* 0x000fea000383ffff */
.L_x_40:
[----:B-1----:R1:W2:Y:S02]  /*7b20*/  SYNCS.PHASECHK.TRANS64.TRYWAIT P0, [R0+URZ+0xb0], R5 ;  /* 0x0000b005000075a7 */ /* 0x0022a400080011ff */
[----:B--2---:R-:W-:Y:S05]  /*7b30*/  @!P0 NANOSLEEP.SYNCS 0x989680 ;  /* 0x009896800000895d */ /* 0x004fea0003900000 */
[----:B------:R-:W2:Y:S02]  /*7b40*/  @!P0 SYNCS.PHASECHK.TRANS64 P0, [R0+URZ+0xb0], R5 ;  /* 0x0000b005000085a7 */ /* 0x000ea400080010ff */
[----:B--2---:R-:W-:Y:S05]  /*7b50*/  @!P0 BRA `(.L_x_40) ;  /* 0xfffffffc00f08947 */ /* 0x004fea000383ffff */
[----:B------:R-:W-:Y:S05]  /*7b60*/  BRA `(.L_x_104) ;  /* 0xffffffa800c07947 */ /* 0x000fea000383ffff */
.L_x_41:
[----:B------:R-:W-:-:S07]  /*7b70*/  MOV R0, UR5 ;  /* 0x0000000500007c02 */ /* 0x000fce0008000f00 */
.L_x_105:
[----:B-1----:R1:W2:Y:S02]  /*7b80*/  SYNCS.PHASECHK.TRANS64.TRYWAIT P0, [R0+URZ+0x60], R5 ;  /* 0x00006005000075a7 */ /* 0x0022a400080011ff */
[----:B--2---:R-:W-:Y:S05]  /*7b90*/  @!P0 NANOSLEEP.SYNCS 0x989680 ;  /* 0x009896800000895d */ /* 0x004fea0003900000 */
[----:B------:R-:W2:Y:S02]  /*7ba0*/  @!P0 SYNCS.PHASECHK.TRANS64 P0, [R0+URZ+0x60], R5 ;  /* 0x00006005000085a7 */ /* 0x000ea400080010ff */
[----:B--2---:R-:W-:Y:S05]  /*7bb0*/  @!P0 BRA `(.L_x_105) ;  /* 0xfffffffc00f08947 */ /* 0x004fea000383ffff */
[----:B------:R-:W-:Y:S05]  /*7bc0*/  BRA `(.L_x_106) ;  /* 0xffffffa800d07947 */ /* 0x000fea000383ffff */
.L_x_42:
[----:B-1----:R1:W2:Y:S02]  /*7bd0*/  SYNCS.PHASECHK.TRANS64.TRYWAIT P1, [R0+URZ+0x50], R5 ;  /* 0x00005005000075a7 */ /* 0x0022a400080211ff */
[----:B--2---:R-:W-:Y:S05]  /*7be0*/  @!P1 NANOSLEEP.SYNCS 0x989680 ;  /* 0x009896800000995d */ /* 0x004fea0003900000 */
[----:B------:R-:W2:Y:S02]  /*7bf0*/  @!P1 SYNCS.PHASECHK.TRANS64 P1, [R0+URZ+0x50], R5 ;  /* 0x00005005000095a7 */ /* 0x000ea400080210ff */
[----:B--2---:R-:W-:Y:S05]  /*7c00*/  @!P1 BRA `(.L_x_42) ;  /* 0xfffffffc00f09947 */ /* 0x004fea000383ffff */
[----:B------:R-:W-:Y:S05]  /*7c10*/  BRA `(.L_x_107) ;  /* 0xffffffac00007947 */ /* 0x000fea000383ffff */
.L_x_45:
[----:B------:R-:W-:-:S07]  /*7c20*/  MOV R0, UR5 ;  /* 0x0000000500007c02 */ /* 0x000fce0008000f00 */
.L_x_108:
[----:B-1----:R1:W2:Y:S02]  /*7c30*/  SYNCS.PHASECHK.TRANS64.TRYWAIT P0, [R0+URZ+0x60], R3 ;  /* 0x00006003000075a7 */ /* 0x0022a400080011ff */
[----:B--2---:R-:W-:Y:S05]  /*7c40*/  @!P0 NANOSLEEP.SYNCS 0x989680 ;  /* 0x009896800000895d */ /* 0x004fea0003900000 */
[----:B------:R-:W2:Y:S02]  /*7c50*/  @!P0 SYNCS.PHASECHK.TRANS64 P0, [R0+URZ+0x60], R3 ;  /* 0x00006003000085a7 */ /* 0x000ea400080010ff */
[----:B--2---:R-:W-:Y:S05]  /*7c60*/  @!P0 BRA `(.L_x_108) ;  /* 0xfffffffc00f08947 */ /* 0x004fea000383ffff */
[----:B------:R-:W-:Y:S05]  /*7c70*/  BRA `(.L_x_44) ;  /* 0xffffffac00547947 */ /* 0x000fea000383ffff */
.L_x_52:
[----:B-1----:R1:W2:Y:S02]  /*7c80*/  SYNCS.PHASECHK.TRANS64.TRYWAIT P1, [R0+URZ+0x50], R5 ;  /* 0x00005005000075a7 */ /* 0x0022a400080211ff */
[----:B--2---:R-:W-:Y:S05]  /*7c90*/  @!P1 NANOSLEEP.SYNCS 0x989680 ;  /* 0x009896800000995d */ /* 0x004fea0003900000 */
[----:B------:R-:W2:Y:S02]  /*7ca0*/  @!P1 SYNCS.PHASECHK.TRANS64 P1, [R0+URZ+0x50], R5 ;  /* 0x00005005000095a7 */ /* 0x000ea400080210ff */
[----:B--2---:R-:W-:Y:S05]  /*7cb0*/  @!P1 BRA `(.L_x_52) ;  /* 0xfffffffc00f09947 */ /* 0x004fea000383ffff */
[----:B------:R-:W-:Y:S05]  /*7cc0*/  BRA `(.L_x_109) ;  /* 0xffffffb000e47947 */ /* 0x000fea000383ffff */
.L_x_53:
[----:B------:R-:W-:-:S07]  /*7cd0*/  MOV R3, UR14 ;  /* 0x0000000e00037c02 */ /* 0x000fce0008000f00 */
.L_x_110:
[----:B-1----:R1:W2:Y:S02]  /*7ce0*/  SYNCS.PHASECHK.TRANS64.TRYWAIT P0, [R3+URZ+0x90], R0 ;  /* 0x00009000030075a7 */ /* 0x0022a400080011ff */
[----:B--2---:R-:W-:Y:S05]  /*7cf0*/  @!P0 NANOSLEEP.SYNCS 0x989680 ;  /* 0x009896800000895d */ /* 0x004fea0003900000 */
[----:B------:R-:W2:Y:S02]  /*7d00*/  @!P0 SYNCS.PHASECHK.TRANS64 P0, [R3+URZ+0x90], R0 ;  /* 0x00009000030085a7 */ /* 0x000ea400080010ff */
[----:B--2---:R-:W-:Y:S05]  /*7d10*/  @!P0 BRA `(.L_x_110) ;  /* 0xfffffffc00f08947 */ /* 0x004fea000383ffff */
[----:B------:R-:W-:Y:S05]  /*7d20*/  BRA `(.L_x_111) ;  /* 0xffffffb4001c7947 */ /* 0x000fea000383ffff */
.L_x_56:
[----:B------:R-:W-:Y:S07]  /*7d30*/  MOV R0, UR19 ;  /* 0x0000001300007c02 */ /* 0x000fee0008000f00 */
.L_x_112:
[----:B-1----:R1:W2:Y:S02]  /*7d40*/  SYNCS.PHASECHK.TRANS64.TRYWAIT P0, [R0+URZ], R3 ;  /* 0x00000003000075a7 */ /* 0x0022a400080011ff */
[----:B--2---:R-:W-:Y:S05]  /*7d50*/  @!P0 NANOSLEEP.SYNCS 0x989680 ;  /* 0x009896800000895d */ /* 0x004fea0003900000 */
[----:B------:R-:W2:Y:S02]  /*7d60*/  @!P0 SYNCS.PHASECHK.TRANS64 P0, [R0+URZ], R3 ;  /* 0x00000003000085a7 */ /* 0x000ea400080010ff */
[----:B--2---:R-:W-:Y:S05]  /*7d70*/  @!P0 BRA `(.L_x_112) ;  /* 0xfffffffc00f08947 */ /* 0x004fea000383ffff */
[----:B------:R-:W-:Y:S05]  /*7d80*/  BRA `(.L_x_55) ;  /* 0xffffffb400387947 */ /* 0x000fea000383ffff */
.L_x_59:
[----:B------:R-:W-:-:S07]  /*7d90*/  MOV R0, UR5 ;  /* 0x0000000500007c02 */ /* 0x000fce0008000f00 */
.L_x_113:
[----:B--2---:R2:W3:Y:S02]  /*7da0*/  SYNCS.PHASECHK.TRANS64.TRYWAIT P0, [R0+URZ], R3 ;  /* 0x00000003000075a7 */ /* 0x0044e400080011ff */
[----:B---3--:R-:W-:Y:S05]  /*7db0*/  @!P0 NANOSLEEP.SYNCS 0x989680 ;  /* 0x009896800000895d */ /* 0x008fea0003900000 */
[----:B------:R-:W3:Y:S02]  /*7dc0*/  @!P0 SYNCS.PHASECHK.TRANS64 P0, [R0+URZ], R3 ;  /* 0x00000003000085a7 */ /* 0x000ee400080010ff */
[----:B---3--:R-:W-:Y:S05]  /*7dd0*/  @!P0 BRA `(.L_x_113) ;  /* 0xfffffffc00f08947 */ /* 0x008fea000383ffff */
[----:B------:R-:W-:Y:S05]  /*7de0*/  BRA `(.L_x_114) ;  /* 0xffffffb800647947 */ /* 0x000fea000383ffff */
.L_x_60:
[----:B------:R-:W-:-:S07]  /*7df0*/  MOV R0, UR5 ;  /* 0x0000000500007c02 */ /* 0x000fce0008000f00 */
.L_x_115:
[----:B--2---:R2:W3:Y:S02]  /*7e00*/  SYNCS.PHASECHK.TRANS64.TRYWAIT P0, [R0+URZ], R3 ;  /* 0x00000003000075a7 */ /* 0x0044e400080011ff */
[----:B---3--:R-:W-:Y:S05]  /*7e10*/  @!P0 NANOSLEEP.SYNCS 0x989680 ;  /* 0x009896800000895d */ /* 0x008fea0003900000 */
[----:B------:R-:W3:Y:S02]  /*7e20*/  @!P0 SYNCS.PHASECHK.TRANS64 P0, [R0+URZ], R3 ;  /* 0x00000003000085a7 */ /* 0x000ee400080010ff */
[----:B---3--:R-:W-:Y:S05]  /*7e30*/  @!P0 BRA `(.L_x_115) ;  /* 0xfffffffc00f08947 */ /* 0x008fea000383ffff */
[----:B------:R-:W-:Y:S05]  /*7e40*/  BRA `(.L_x_116) ;  /* 0xffffffb800707947 */ /* 0x000fea000383ffff */
.L_x_61:
[----:B------:R-:W-:-:S07]  /*7e50*/  MOV R0, UR5 ;  /* 0x0000000500007c02 */ /* 0x000fce0008000f00 */
.L_x_117:
[----:B--2---:R2:W3:Y:S02]  /*7e60*/  SYNCS.PHASECHK.TRANS64.TRYWAIT P0, [R0+URZ], R3 ;  /* 0x00000003000075a7 */ /* 0x0044e400080011ff */
[----:B---3--:R-:W-:Y:S05]  /*7e70*/  @!P0 NANOSLEEP.SYNCS 0x989680 ;  /* 0x009896800000895d */ /* 0x008fea0003900000 */
[----:B------:R-:W3:Y:S02]  /*7e80*/  @!P0 SYNCS.PHASECHK.TRANS64 P0, [R0+URZ], R3 ;  /* 0x00000003000085a7 */ /* 0x000ee400080010ff */
[----:B---3--:R-:W-:Y:S05]  /*7e90*/  @!P0 BRA `(.L_x_117) ;  /* 0xfffffffc00f08947 */ /* 0x008fea000383ffff */
[----:B------:R-:W-:Y:S05]  /*7ea0*/  BRA `(.L_x_118) ;  /* 0xffffffb8007c7947 */ /* 0x000fea000383ffff */
.L_x_62:
[----:B------:R-:W-:-:S07]  /*7eb0*/  MOV R0, UR6 ;  /* 0x0000000600007c02 */ /* 0x000fce0008000f00 */
.L_x_119:
[----:B--2---:R2:W3:Y:S02]  /*7ec0*/  SYNCS.PHASECHK.TRANS64.TRYWAIT P0, [R0+URZ], R3 ;  /* 0x00000003000075a7 */ /* 0x0044e400080011ff */
[----:B---3--:R-:W-:Y:S05]  /*7ed0*/  @!P0 NANOSLEEP.SYNCS 0x989680 ;  /* 0x009896800000895d */ /* 0x008fea0003900000 */
[----:B------:R-:W3:Y:S02]  /*7ee0*/  @!P0 SYNCS.PHASECHK.TRANS64 P0, [R0+URZ], R3 ;  /* 0x00000003000085a7 */ /* 0x000ee400080010ff */
[----:B---3--:R-:W-:Y:S05]  /*7ef0*/  @!P0 BRA `(.L_x_119) ;  /* 0xfffffffc00f08947 */ /* 0x008fea000383ffff */
[----:B------:R-:W-:Y:S05]  /*7f00*/  BRA `(.L_x_120) ;  /* 0xffffffb800887947 */ /* 0x000fea000383ffff */
.L_x_67:
[----:B--2---:R2:W3:Y:S02]  /*7f10*/  SYNCS.PHASECHK.TRANS64.TRYWAIT P0, [R0+URZ+0x50], R3 ;  /* 0x00005003000075a7 */ /* 0x0044e400080011ff */
[----:B---3--:R-:W-:Y:S05]  /*7f20*/  @!P0 NANOSLEEP.SYNCS 0x989680 ;  /* 0x009896800000895d */ /* 0x008fea0003900000 */
[----:B------:R-:W3:Y:S02]  /*7f30*/  @!P0 SYNCS.PHASECHK.TRANS64 P0, [R0+URZ+0x50], R3 ;  /* 0x00005003000085a7 */ /* 0x000ee400080010ff */
[----:B---3--:R-:W-:Y:S05]  /*7f40*/  @!P0 BRA `(.L_x_67) ;  /* 0xfffffffc00f08947 */ /* 0x008fea000383ffff */
[----:B------:R-:W-:Y:S05]  /*7f50*/  BRA `(.L_x_121) ;  /* 0xffffffbc00847947 */ /* 0x000fea000383ffff */
.L_x_70:
[----:B------:R-:W-:Y:S07]  /*7f60*/  MOV R0, UR7 ;  /* 0x0000000700007c02 */ /* 0x000fee0008000f00 */
.L_x_122:
[----:B--2---:R2:W3:Y:S02]  /*7f70*/  SYNCS.PHASECHK.TRANS64.TRYWAIT P0, [R0+URZ+0x48], R3 ;  /* 0x00004803000075a7 */ /* 0x0044e400080011ff */
[----:B---3--:R-:W-:Y:S05]  /*7f80*/  @!P0 NANOSLEEP.SYNCS 0x989680 ;  /* 0x009896800000895d */ /* 0x008fea0003900000 */
[----:B------:R-:W3:Y:S02]  /*7f90*/  @!P0 SYNCS.PHASECHK.TRANS64 P0, [R0+URZ+0x48], R3 ;  /* 0x00004803000085a7 */ /* 0x000ee400080010ff */
[----:B---3--:R-:W-:Y:S05]  /*7fa0*/  @!P0 BRA `(.L_x_122) ;  /* 0xfffffffc00f08947 */ /* 0x008fea000383ffff */
[----:B------:R-:W-:Y:S05]  /*7fb0*/  BRA `(.L_x_69) ;  /* 0xffffffc000707947 */ /* 0x000fea000383ffff */
.L_x_73:
[----:B------:R-:W-:Y:S07]  /*7fc0*/  MOV R3, UR7 ;  /* 0x0000000700037c02 */ /* 0x000fee0008000f00 */
.L_x_123:
[----:B-1----:R1:W2:Y:S02]  /*7fd0*/  SYNCS.PHASECHK.TRANS64.TRYWAIT P2, [R3+URZ+0x38], R26 ;  /* 0x0000381a030075a7 */ /* 0x0022a400080411ff */
[----:B--2---:R-:W-:Y:S05]  /*7fe0*/  @!P2 NANOSLEEP.SYNCS 0x989680 ;  /* 0x009896800000a95d */ /* 0x004fea0003900000 */
[----:B------:R-:W2:Y:S02]  /*7ff0*/  @!P2 SYNCS.PHASECHK.TRANS64 P2, [R3+URZ+0x38], R26 ;  /* 0x0000381a0300a5a7 */ /* 0x000ea400080410ff */
[----:B--2---:R-:W-:Y:S05]  /*8000*/  @!P2 BRA `(.L_x_123) ;  /* 0xfffffffc00f0a947 */ /* 0x004fea000383ffff */
[----:B------:R-:W-:Y:S05]  /*8010*/  BRA `(.L_x_124) ;  /* 0xffffffc400047947 */ /* 0x000fea000383ffff */
.L_x_76:
[----:B--2---:R2:W4:Y:S02]  /*8020*/  SYNCS.PHASECHK.TRANS64.TRYWAIT P0, [R0+URZ+0x50], R3 ;  /* 0x00005003000075a7 */ /* 0x00452400080011ff */
[----:B----4-:R-:W-:Y:S05]  /*8030*/  @!P0 NANOSLEEP.SYNCS 0x989680 ;  /* 0x009896800000895d */ /* 0x010fea0003900000 */
[----:B------:R-:W4:Y:S02]  /*8040*/  @!P0 SYNCS.PHASECHK.TRANS64 P0, [R0+URZ+0x50], R3 ;  /* 0x00005003000085a7 */ /* 0x000f2400080010ff */
[----:B----4-:R-:W-:Y:S05]  /*8050*/  @!P0 BRA `(.L_x_76) ;  /* 0xfffffffc00f08947 */ /* 0x010fea000383ffff */
[----:B------:R-:W-:Y:S05]  /*8060*/  BRA `(.L_x_125) ;  /* 0xffffffc800947947 */ /* 0x000fea000383ffff */
.L_x_87:
[----:B-1----:R-:W-:Y:S04]  /*8070*/  MOV R0, UR43 ;  /* 0x0000002b00007c02 */ /* 0x002fe80008000f00 */
[----:B------:R1:W2:Y:S03]  /*8080*/  SYNCS.PHASECHK.TRANS64.TRYWAIT P1, [R0+URZ+0x30], R5 ;  /* 0x00003005000075a7 */ /* 0x0002a600080211ff */
[----:B--2---:R-:W-:Y:S05]  /*8090*/  @!P1 NANOSLEEP.SYNCS 0x989680 ;  /* 0x009896800000995d */ /* 0x004fea0003900000 */
[----:B------:R-:W2:Y:S02]  /*80a0*/  @!P1 SYNCS.PHASECHK.TRANS64 P1, [R0+URZ+0x30], R5 ;  /* 0x00003005000095a7 */ /* 0x000ea400080210ff */
[----:B--2---:R-:W-:Y:S05]  /*80b0*/  @!P1 BRA `(.L_x_87) ;  /* 0xfffffffc00ec9947 */ /* 0x004fea000383ffff */
[----:B------:R-:W-:Y:S05]  /*80c0*/  BRA `(.L_x_86) ;  /* 0xffffffd400ac7947 */ /* 0x000fea000383ffff */
.L_x_89:
[----:B------:R1:W1:Y:S02]  /*80d0*/  SYNCS.PHASECHK.TRANS64.TRYWAIT P1, [R16+URZ+0x70], R3 ;  /* 0x00007003100075a7 */ /* 0x00026400080211ff */
[----:B-1----:R-:W-:Y:S05]  /*80e0*/  @!P1 NANOSLEEP.SYNCS 0x989680 ;  /* 0x009896800000995d */ /* 0x002fea0003900000 */
[----:B------:R-:W1:Y:S02]  /*80f0*/  @!P1 SYNCS.PHASECHK.TRANS64 P1, [R16+URZ+0x70], R3 ;  /* 0x00007003100095a7 */ /* 0x000e6400080210ff */
[----:B-1----:R-:W-:Y:S05]  /*8100*/  @!P1 BRA `(.L_x_89) ;  /* 0xfffffffc00f09947 */ /* 0x002fea000383ffff */
[----:B------:R-:W-:Y:S05]  /*8110*/  BRA `(.L_x_88) ;  /* 0xffffffd400fc7947 */ /* 0x000fea000383ffff */
        .weak           $__internal_0_$__cuda_sm10x_tcgen05_guardrail_trap_col_being_dealloced_not_returned_by_alloc
        .type           $__internal_0_$__cuda_sm10x_tcgen05_guardrail_trap_col_being_dealloced_not_returned_by_alloc,@function
        .size           $__internal_0_$__cuda_sm10x_tcgen05_guardrail_trap_col_being_dealloced_not_returned_by_alloc,($__internal_1_$__cuda_sm10x_tcgen05_guardrail_trap_phase_invalid_during_alloc - $__internal_0_$__cuda_sm10x_tcgen05_guardrail_trap_col_being_dealloced_not_returned_by_alloc)
$__internal_0_$__cuda_sm10x_tcgen05_guardrail_trap_col_being_dealloced_not_returned_by_alloc:
[----:B------:R-:W-:Y:S05]  /*8120*/  BPT.TRAP 0x1 ;  /* 0x000000040000795c */ /* 0x000fea0000300000 */
[----:B------:R-:W-:-:S04]  /*8130*/  HFMA2 R3, -RZ, RZ, 0, 0 ;  /* 0x00000000ff037431 */ /* 0x000fc800000001ff */
[----:B------:R-:W-:Y:S05]  /*8140*/  RET.REL.NODEC R2 `(_ZN7cutlass13device_kernelINS_4gemm6kernel13GemmUniversalIN4cute5tupleIJiiiiEEENS1_10collective13CollectiveMmaINS1_35MainloopSm100TmaUmmaWarpSpecializedILi3ELi2ELi4ENS5_IJNS4_1CILi1EEESB_SB_EEEEENS5_IJNSA_ILi128EEENSA_ILi96EEENSA_ILi256EEEEEENS_12float_e4m3_tENS5_IJlSB_lEEESI_SJ_NS4_8TiledMMAINS4_8MMA_AtomIJNS4_10MMA_TraitsINS4_19SM100_MMA_F8F6F4_SSEJSI_SI_fSE_SF_NS4_17integral_constantINS4_4UMMA5MajorELSQ_0EEESR_NSO_INSP_7ScaleInELSS_0EEEST_EEEEEENS4_6LayoutISC_NS5_IJNSA_ILi0EEESX_SX_EEEEENS5_IJNS4_10UnderscoreES10_S10_EEEEENS4_13SM90_TMA_LOADENS4_14ComposedLayoutINS4_7SwizzleILi3ELi4ELi3EEENS4_18smem_ptr_flag_bitsILi8EEENSW_INS5_IJNSA_ILi8EEESE_EEENS5_IJSE_SB_EEEEEEEvNS4_8identityES13_S1D_vS1E_EENS_8epilogue10collective18CollectiveEpilogueINS1G_23Sm100TmaWarpSpecializedILi1ELi1ELi96ELb0ELb0EEEJSH_NS5_IJNSW_ISE_SB_EENSW_ISF_SB_EEEEESI_SJ_SI_SJ_NS1G_6fusion15FusionCallbacksIS1K_NS1O_17LinearCombinationISI_fSI_fLNS_15FloatRoundStyleE2EEESH_S1N_JEEENS4_5SM1004TMEM4LOAD26SM100_TMEM_LOAD_32dp32b32xES13_NS14_INS15_ILi1ELi4ELi3EEES18_NSW_INS5_IJS19_NSA_ILi32EEEEEENS5_IJS1Z_SB_EEEEEEENS4_39AutoVectorizingCopyWithAssumedAlignmentILi128EEENS4_14SM90_TMA_STOREES23_S25_S25_EEEvvEEEEvNT_6ParamsE) ;  /* 0xffffff7c02ac7950 */ /* 0x000fea0003c3ffff */
        .weak           $__internal_1_$__cuda_sm10x_tcgen05_guardrail_trap_phase_invalid_during_alloc
        .type           $__internal_1_$__cuda_sm10x_tcgen05_guardrail_trap_phase_invalid_during_alloc,@function
        .size           $__internal_1_$__cuda_sm10x_tcgen05_guardrail_trap_phase_invalid_during_alloc,($__internal_2_$__cuda_sm10x_tcgen05_guardrail_trap_unallocated_columns_being_dealloced - $__internal_1_$__cuda_sm10x_tcgen05_guardrail_trap_phase_invalid_during_alloc)
$__internal_1_$__cuda_sm10x_tcgen05_guardrail_trap_phase_invalid_during_alloc:
[----:B------:R-:W-:Y:S05]  /*8150*/  BPT.TRAP 0x1 ;  /* 0x000000040000795c */ /* 0x000fea0000300000 */
[----:B------:R-:W-:-:S04]  /*8160*/  MOV R3, 0x0 ;  /* 0x0000000000037802 */ /* 0x000fc80000000f00 */
[----:B------:R-:W-:Y:S05]  /*8170*/  RET.REL.NODEC R2 `(_ZN7cutlass13device_kernelINS_4gemm6kernel13GemmUniversalIN4cute5tupleIJiiiiEEENS1_10collective13CollectiveMmaINS1_35MainloopSm100TmaUmmaWarpSpecializedILi3ELi2ELi4ENS5_IJNS4_1CILi1EEESB_SB_EEEEENS5_IJNSA_ILi128EEENSA_ILi96EEENSA_ILi256EEEEEENS_12float_e4m3_tENS5_IJlSB_lEEESI_SJ_NS4_8TiledMMAINS4_8MMA_AtomIJNS4_10MMA_TraitsINS4_19SM100_MMA_F8F6F4_SSEJSI_SI_fSE_SF_NS4_17integral_constantINS4_4UMMA5MajorELSQ_0EEESR_NSO_INSP_7ScaleInELSS_0EEEST_EEEEEENS4_6LayoutISC_NS5_IJNSA_ILi0EEESX_SX_EEEEENS5_IJNS4_10UnderscoreES10_S10_EEEEENS4_13SM90_TMA_LOADENS4_14ComposedLayoutINS4_7SwizzleILi3ELi4ELi3EEENS4_18smem_ptr_flag_bitsILi8EEENSW_INS5_IJNSA_ILi8EEESE_EEENS5_IJSE_SB_EEEEEEEvNS4_8identityES13_S1D_vS1E_EENS_8epilogue10collective18CollectiveEpilogueINS1G_23Sm100TmaWarpSpecializedILi1ELi1ELi96ELb0ELb0EEEJSH_NS5_IJNSW_ISE_SB_EENSW_ISF_SB_EEEEESI_SJ_SI_SJ_NS1G_6fusion15FusionCallbacksIS1K_NS1O_17LinearCombinationISI_fSI_fLNS_15FloatRoundStyleE2EEESH_S1N_JEEENS4_5SM1004TMEM4LOAD26SM100_TMEM_LOAD_32dp32b32xES13_NS14_INS15_ILi1ELi4ELi3EEES18_NSW_INS5_IJS19_NSA_ILi32EEEEEENS5_IJS1Z_SB_EEEEEEENS4_39AutoVectorizingCopyWithAssumedAlignmentILi128EEENS4_14SM90_TMA_STOREES23_S25_S25_EEEvvEEEEvNT_6ParamsE) ;  /* 0xffffff7c02a07950 */ /* 0x000fea0003c3ffff */
        .weak           $__internal_2_$__cuda_sm10x_tcgen05_guardrail_trap_unallocated_columns_being_dealloced
        .type           $__internal_2_$__cuda_sm10x_tcgen05_guardrail_trap_unallocated_columns_being_dealloced,@function
        .size           $__internal_2_$__cuda_sm10x_tcgen05_guardrail_trap_unallocated_columns_being_dealloced,(.L_x_127 - $__internal_2_$__cuda_sm10x_tcgen05_guardrail_trap_unallocated_columns_being_dealloced)
$__internal_2_$__cuda_sm10x_tcgen05_guardrail_trap_unallocated_columns_being_dealloced:
[----:B------:R-:W-:Y:S05]  /*8180*/  BPT.TRAP 0x1 ;  /* 0x000000040000795c */ /* 0x000fea0000300000 */
[----:B------:R-:W-:-:S04]  /*8190*/  HFMA2 R3, -RZ, RZ, 0, 0 ;  /* 0x00000000ff037431 */ /* 0x000fc800000001ff */
[----:B------:R-:W-:Y:S05]  /*81a0*/  RET.REL.NODEC R2 `(_ZN7cutlass13device_kernelINS_4gemm6kernel13GemmUniversalIN4cute5tupleIJiiiiEEENS1_10collective13CollectiveMmaINS1_35MainloopSm100TmaUmmaWarpSpecializedILi3ELi2ELi4ENS5_IJNS4_1CILi1EEESB_SB_EEEEENS5_IJNSA_ILi128EEENSA_ILi96EEENSA_ILi256EEEEEENS_12float_e4m3_tENS5_IJlSB_lEEESI_SJ_NS4_8TiledMMAINS4_8MMA_AtomIJNS4_10MMA_TraitsINS4_19SM100_MMA_F8F6F4_SSEJSI_SI_fSE_SF_NS4_17integral_constantINS4_4UMMA5MajorELSQ_0EEESR_NSO_INSP_7ScaleInELSS_0EEEST_EEEEEENS4_6LayoutISC_NS5_IJNSA_ILi0EEESX_SX_EEEEENS5_IJNS4_10UnderscoreES10_S10_EEEEENS4_13SM90_TMA_LOADENS4_14ComposedLayoutINS4_7SwizzleILi3ELi4ELi3EEENS4_18smem_ptr_flag_bitsILi8EEENSW_INS5_IJNSA_ILi8EEESE_EEENS5_IJSE_SB_EEEEEEEvNS4_8identityES13_S1D_vS1E_EENS_8epilogue10collective18CollectiveEpilogueINS1G_23Sm100TmaWarpSpecializedILi1ELi1ELi96ELb0ELb0EEEJSH_NS5_IJNSW_ISE_SB_EENSW_ISF_SB_EEEEESI_SJ_SI_SJ_NS1G_6fusion15FusionCallbacksIS1K_NS1O_17LinearCombinationISI_fSI_fLNS_15FloatRoundStyleE2EEESH_S1N_JEEENS4_5SM1004TMEM4LOAD26SM100_TMEM_LOAD_32dp32b32xES13_NS14_INS15_ILi1ELi4ELi3EEES18_NSW_INS5_IJS19_NSA_ILi32EEEEEENS5_IJS1Z_SB_EEEEEEENS4_39AutoVectorizingCopyWithAssumedAlignmentILi128EEENS4_14SM90_TMA_STOREES23_S25_S25_EEEvvEEEEvNT_6ParamsE) ;  /* 0xffffff7c02947950 */ /* 0x000fea0003c3ffff */
.L_x_126:
[----:B------:R-:W-:-:S00]  /*81b0*/  BRA `(.L_x_126) ;  /* 0xfffffffc00fc7947 */ /* 0x000fc0000383ffff */
[----:B------:R-:W-:-:S00]  /*81c0*/  NOP ;  /* 0x0000000000007918 */ /* 0x000fc00000000000 */
        /* <DEDUP_REMOVED lines=11> */
.L_x_127:


//--------------------- .nv.global.init           --------------------------
	.section	.nv.global.init,"aw",@progbits
.nv.global.init:
	.type		$str$27,@object
	.size		$str$27,($str$28 - $str$27)
$str$27:
        /*0000*/ 	.byte	0x28, 0x61, 0x64, 0x64, 0x72, 0x65, 0x73, 0x73, 0x20, 0x26, 0x20, 0x6d, 0x61, 0x73, 0x6b, 0x29
        /*0010*/ 	.byte	0x20, 0x3d, 0x3d, 0x20, 0x30, 0x00
	.type		$str$28,@object
	.size		$str$28,($str$26 - $str$28)
$str$28:
        /*0016*/ 	.byte	0x2f, 0x74, 0x6d, 0x70, 0x2f, 0x63, 0x75, 0x74, 0x6c, 0x61, 0x73, 0x73, 0x5f, 0x73, 0x77, 0x65
        /*0026*/ 	.byte	0x65, 0x70, 0x5f, 0x73, 0x72, 0x63, 0x2f, 0x69, 0x6e, 0x63, 0x6c, 0x75, 0x64, 0x65, 0x2f, 0x63
        /*0036*/ 	.byte	0x75, 0x74, 0x65, 0x2f, 0x70, 0x6f, 0x69, 0x6e, 0x74, 0x65, 0x72, 0x5f, 0x66, 0x6c, 0x61, 0x67
        /*0046*/ 	.byte	0x67, 0x65, 0x64, 0x2e, 0x68, 0x70, 0x70, 0x00
	.type		$str$26,@object
	.size		$str$26,($str$25 - $str$26)
$str$26:
        /*004e*/ 	.byte	0x2f, 0x74, 0x6d, 0x70, 0x2f, 0x63, 0x75, 0x74, 0x6c, 0x61, 0x73, 0x73, 0x5f, 0x73, 0x77, 0x65
        /*005e*/ 	.byte	0x65, 0x70, 0x5f, 0x73, 0x72, 0x63, 0x2f, 0x69, 0x6e, 0x63, 0x6c, 0x75, 0x64, 0x65, 0x2f, 0x63
        /*006e*/ 	.byte	0x75, 0x74, 0x65, 0x2f, 0x61, 0x74, 0x6f, 0x6d, 0x2f, 0x63, 0x6f, 0x70, 0x79, 0x5f, 0x74, 0x72
        /*007e*/ 	.byte	0x61, 0x69, 0x74, 0x73, 0x5f, 0x73, 0x6d, 0x31, 0x30, 0x30, 0x2e, 0x68, 0x70, 0x70, 0x00
	.type		$str$25,@object
	.size		$str$25,(__unnamed_1 - $str$25)
$str$25:
        /*008d*/ 	.byte	0x28, 0x28, 0x75, 0x69, 0x6e, 0x74, 0x33, 0x32, 0x5f, 0x74, 0x28, 0x74, 0x68, 0x72, 0x65, 0x61
        /*009d*/ 	.byte	0x64, 0x49, 0x64, 0x78, 0x2e, 0x78, 0x29, 0x20, 0x2f, 0x20, 0x33, 0x32, 0x29, 0x20, 0x25, 0x20
        /*00ad*/ 	.byte	0x34, 0x29, 0x20, 0x3d, 0x3d, 0x20, 0x28, 0x28, 0x28, 0x74, 0x6d, 0x65, 0x6d, 0x5f, 0x61, 0x64
        /*00bd*/ 	.byte	0x64, 0x72, 0x20, 0x3e, 0x3e, 0x20, 0x31, 0x36, 0x29, 0x20, 0x2f, 0x20, 0x33, 0x32, 0x29, 0x20
        /*00cd*/ 	.byte	0x25, 0x20, 0x34, 0x29, 0x00
	.type		__unnamed_1,@object
	.size		__unnamed_1,(__unnamed_2 - __unnamed_1)
__unnamed_1:
        /*00d2*/ 	.byte	0x61, 0x75, 0x74, 0x6f, 0x20, 0x63, 0x75, 0x74, 0x65, 0x3a, 0x3a, 0x61, 0x73, 0x5f, 0x70, 0x6f
        /* <DEDUP_REMOVED lines=25> */
	.type		__unnamed_2,@object
	.size		__unnamed_2,(.L_2 - __unnamed_2)
__unnamed_2:
        /* <DEDUP_REMOVED lines=40> */
        /*04f2*/ 	.byte	0x74, 0x65, 0x3a, 0x3a, 0x43, 0x3c, 0x30, 0x3e, 0x3e, 0x3e, 0x3e, 0x5d, 0x00
.L_2:


//--------------------- .nv.shared._ZN7cutlass13device_kernelINS_4gemm6kernel13GemmUniversalIN4cute5tupleIJiiiiEEENS1_10collective13CollectiveMmaINS1_35MainloopSm100TmaUmmaWarpSpecializedILi3ELi2ELi4ENS5_IJNS4_1CILi1EEESB_SB_EEEEENS5_IJNSA_ILi128EEENSA_ILi96EEENSA_ILi256EEEEEENS_12float_e4m3_tENS5_IJlSB_lEEESI_SJ_NS4_8TiledMMAINS4_8MMA_AtomIJNS4_10MMA_TraitsINS4_19SM100_MMA_F8F6F4_SSEJSI_SI_fSE_SF_NS4_17integral_constantINS4_4UMMA5MajorELSQ_0EEESR_NSO_INSP_7ScaleInELSS_0EEEST_EEEEEENS4_6LayoutISC_NS5_IJNSA_ILi0EEESX_SX_EEEEENS5_IJNS4_10UnderscoreES10_S10_EEEEENS4_13SM90_TMA_LOADENS4_14ComposedLayoutINS4_7SwizzleILi3ELi4ELi3EEENS4_18smem_ptr_flag_bitsILi8EEENSW_INS5_IJNSA_ILi8EEESE_EEENS5_IJSE_SB_EEEEEEEvNS4_8identityES13_S1D_vS1E_EENS_8epilogue10collective18CollectiveEpilogueINS1G_23Sm100TmaWarpSpecializedILi1ELi1ELi96ELb0ELb0EEEJSH_NS5_IJNSW_ISE_SB_EENSW_ISF_SB_EEEEESI_SJ_SI_SJ_NS1G_6fusion15FusionCallbacksIS1K_NS1O_17LinearCombinationISI_fSI_fLNS_15FloatRoundStyleE2EEESH_S1N_JEEENS4_5SM1004TMEM4LOAD26SM100_TMEM_LOAD_32dp32b32xES13_NS14_INS15_ILi1ELi4ELi3EEES18_NSW_INS5_IJS19_NSA_ILi32EEEEEENS5_IJS1Z_SB_EEEEEEENS4_39AutoVectorizingCopyWithAssumedAlignmentILi128EEENS4_14SM90_TMA_STOREES23_S25_S25_EEEvvEEEEvNT_6ParamsE --------------------------
	.section	.nv.shared._ZN7cutlass13device_kernelINS_4gemm6kernel13GemmUniversalIN4cute5tupleIJiiiiEEENS1_10collective13CollectiveMmaINS1_35MainloopSm100TmaUmmaWarpSpecializedILi3ELi2ELi4ENS5_IJNS4_1CILi1EEESB_SB_EEEEENS5_IJNSA_ILi128EEENSA_ILi96EEENSA_ILi256EEEEEENS_12float_e4m3_tENS5_IJlSB_lEEESI_SJ_NS4_8TiledMMAINS4_8MMA_AtomIJNS4_10MMA_TraitsINS4_19SM100_MMA_F8F6F4_SSEJSI_SI_fSE_SF_NS4_17integral_constantINS4_4UMMA5MajorELSQ_0EEESR_NSO_INSP_7ScaleInELSS_0EEEST_EEEEEENS4_6LayoutISC_NS5_IJNSA_ILi0EEESX_SX_EEEEENS5_IJNS4_10UnderscoreES10_S10_EEEEENS4_13SM90_TMA_LOADENS4_14ComposedLayoutINS4_7SwizzleILi3ELi4ELi3EEENS4_18smem_ptr_flag_bitsILi8EEENSW_INS5_IJNSA_ILi8EEESE_EEENS5_IJSE_SB_EEEEEEEvNS4_8identityES13_S1D_vS1E_EENS_8epilogue10collective18CollectiveEpilogueINS1G_23Sm100TmaWarpSpecializedILi1ELi1ELi96ELb0ELb0EEEJSH_NS5_IJNSW_ISE_SB_EENSW_ISF_SB_EEEEESI_SJ_SI_SJ_NS1G_6fusion15FusionCallbacksIS1K_NS1O_17LinearCombinationISI_fSI_fLNS_15FloatRoundStyleE2EEESH_S1N_JEEENS4_5SM1004TMEM4LOAD26SM100_TMEM_LOAD_32dp32b32xES13_NS14_INS15_ILi1ELi4ELi3EEES18_NSW_INS5_IJS19_NSA_ILi32EEEEEENS5_IJS1Z_SB_EEEEEEENS4_39AutoVectorizingCopyWithAssumedAlignmentILi128EEENS4_14SM90_TMA_STOREES23_S25_S25_EEEvvEEEEvNT_6ParamsE,"aw",@nobits
	.sectionflags	@""
	.align	16
	.zero		1024


//--------------------- .nv.shared.reserved.0     --------------------------
	.section	.nv.shared.reserved.0,"aw",@nobits
	.weak		__nv_reservedSMEM_offset_0_alias
	.size		__nv_reservedSMEM_offset_0_alias, 0, 64
	.other		__nv_reservedSMEM_offset_0_alias,@"STO_CUDA_RESERVED_SHARED STV_DEFAULT"
__nv_reservedSMEM_offset_0_alias:
	.zero		0
.nv.shared.reserved.0:
	.zero		64
	.weak		__nv_reservedSMEM_tcgen05_partition
	.type		__nv_reservedSMEM_tcgen05_partition,@object
	.size		__nv_reservedSMEM_tcgen05_partition,(.L_0 - __nv_reservedSMEM_tcgen05_partition)
__nv_reservedSMEM_tcgen05_partition:
	.zero		32
.L_0:


//--------------------- .nv.global                --------------------------
	.section	.nv.global,"aw",@nobits
.nv.global:
	.type		_ZN40_INTERNAL_76dd4718_4_k_cu_259fe31d_286294cute1_E,@object
	.size		_ZN40_INTERNAL_76dd4718_4_k_cu_259fe31d_286294cute1_E,(_ZN40_INTERNAL_76dd4718_4_k_cu_259fe31d_286294cuda3std3__45__cpo6cbeginE - _ZN40_INTERNAL_76dd4718_4_k_cu_259fe31d_286294cute1_E)
_ZN40_INTERNAL_76dd4718_4_k_cu_259fe31d_286294cute1_E:
	.zero		1
	.type		_ZN40_INTERNAL_76dd4718_4_k_cu_259fe31d_286294cuda3std3__45__cpo6cbeginE,@object
	.size		_ZN40_INTERNAL_76dd4718_4_k_cu_259fe31d_286294cuda3std3__45__cpo6cbeginE,(_ZN40_INTERNAL_76dd4718_4_k_cu_259fe31d_286294cuda3std3__48in_placeE - _ZN40_INTERNAL_76dd4718_4_k_cu_259fe31d_286294cuda3std3__45__cpo6cbeginE)
_ZN40_INTERNAL_76dd4718_4_k_cu_259fe31d_286294cuda3std3__45__cpo6cbeginE:
	.zero		1
	.type		_ZN40_INTERNAL_76dd4718_4_k_cu_259fe31d_286294cuda3std3__48in_placeE,@object
	.size		_ZN40_INTERNAL_76dd4718_4_k_cu_259fe31d_286294cuda3std3__48in_placeE,(_ZN40_INTERNAL_76dd4718_4_k_cu_259fe31d_286294cuda3std6ranges3__45__cpo9iter_moveE - _ZN40_INTERNAL_76dd4718_4_k_cu_259fe31d_286294cuda3std3__48in_placeE)
_ZN40_INTERNAL_76dd4718_4_k_cu_259fe31d_286294cuda3std3__48in_placeE:
	.zero		1
	.type		_ZN40_INTERNAL_76dd4718_4_k_cu_259fe31d_286294cuda3std6ranges3__45__cpo9iter_moveE,@object
	.size		_ZN40_INTERNAL_76dd4718_4_k_cu_259fe31d_286294cuda3std6ranges3__45__cpo9iter_moveE,(_ZN40_INTERNAL_76dd4718_4_k_cu_259fe31d_286294cuda3std3__45__cpo5beginE - _ZN40_INTERNAL_76dd4718_4_k_cu_259fe31d_286294cuda3std6ranges3__45__cpo9iter_moveE)
_ZN40_INTERNAL_76dd4718_4_k_cu_259fe31d_286294cuda3std6ranges3__45__cpo9iter_moveE:
	.zero		1
	.type		_ZN40_INTERNAL_76dd4718_4_k_cu_259fe31d_286294cuda3std3__45__cpo5beginE,@object
	.size		_ZN40_INTERNAL_76dd4718_4_k_cu_259fe31d_286294cuda3std3__45__cpo5beginE,(_ZN40_INTERNAL_76dd4718_4_k_cu_259fe31d_286294cuda3std3__442_GLOBAL__N__76dd4718_4_k_cu_259fe31d_286296ignoreE - _ZN40_INTERNAL_76dd4718_4_k_cu_259fe31d_286294cuda3std3__45__cpo5beginE)
_ZN40_INTERNAL_76dd4718_4_k_cu_259fe31d_286294cuda3std3__45__cpo5beginE:
	.zero		1
	.type		_ZN40_INTERNAL_76dd4718_4_k_cu_259fe31d_286294cuda3std3__442_GLOBAL__N__76dd4718_4_k_cu_259fe31d_286296ignoreE,@object
	.size		_ZN40_INTERNAL_76dd4718_4_k_cu_259fe31d_286294cuda3std3__442_GLOBAL__N__76dd4718_4_k_cu_259fe31d_286296ignoreE,(_ZN40_INTERNAL_76dd4718_4_k_cu_259fe31d_286294cute7productE - _ZN40_INTERNAL_76dd4718_4_k_cu_259fe31d_286294cuda3std3__442_GLOBAL__N__76dd4718_4_k_cu_259fe31d_286296ignoreE)
_ZN40_INTERNAL_76dd4718_4_k_cu_259fe31d_286294cuda3std3__442_GLOBAL__N__76dd4718_4_k_cu_259fe31d_286296ignoreE:
	.zero		1
	.type		_ZN40_INTERNAL_76dd4718_4_k_cu_259fe31d_286294cute7productE,@object
	.size		_ZN40_INTERNAL_76dd4718_4_k_cu_259fe31d_286294cute7productE,(_ZN40_INTERNAL_76dd4718_4_k_cu_259fe31d_286294cuda3std3__45__cpo3endE - _ZN40_INTERNAL_76dd4718_4_k_cu_259fe31d_286294cute7productE)
_ZN40_INTERNAL_76dd4718_4_k_cu_259fe31d_286294cute7productE:
	.zero		1
	.type		_ZN40_INTERNAL_76dd4718_4_k_cu_259fe31d_286294cuda3std3__45__cpo3endE,@object
	.size		_ZN40_INTERNAL_76dd4718_4_k_cu_259fe31d_286294cuda3std3__45__cpo3endE,(_ZN40_INTERNAL_76dd4718_4_k_cu_259fe31d_286294cuda3std3__419piecewise_constructE - _ZN40_INTERNAL_76dd4718_4_k_cu_259fe31d_286294cuda3std3__45__cpo3endE)
_ZN40_INTERNAL_76dd4718_4_k_cu_259fe31d_286294cuda3std3__45__cpo3endE:
	.zero		1
	.type		_ZN40_INTERNAL_76dd4718_4_k_cu_259fe31d_286294cuda3std3__419piecewise_constructE,@object
	.size		_ZN40_INTERNAL_76dd4718_4_k_cu_259fe31d_286294cuda3std3__419piecewise_constructE,(_ZN40_INTERNAL_76dd4718_4_k_cu_259fe31d_286294cuda3std3__45__cpo4cendE - _ZN40_INTERNAL_76dd4718_4_k_cu_259fe31d_286294cuda3std3__419piecewise_constructE)
_ZN40_INTERNAL_76dd4718_4_k_cu_259fe31d_286294cuda3std3__419piecewise_constructE:
	.zero		1
	.type		_ZN40_INTERNAL_76dd4718_4_k_cu_259fe31d_286294cuda3std3__45__cpo4cendE,@object
	.size		_ZN40_INTERNAL_76dd4718_4_k_cu_259fe31d_286294cuda3std3__45__cpo4cendE,(_ZN40_INTERNAL_76dd4718_4_k_cu_259fe31d_286294cuda3std6ranges3__45__cpo4swapE - _ZN40_INTERNAL_76dd4718_4_k_cu_259fe31d_286294cuda3std3__45__cpo4cendE)
_ZN40_INTERNAL_76dd4718_4_k_cu_259fe31d_286294cuda3std3__45__cpo4cendE:
	.zero		1
	.type		_ZN40_INTERNAL_76dd4718_4_k_cu_259fe31d_286294cuda3std6ranges3__45__cpo4swapE,@object
	.size		_ZN40_INTERNAL_76dd4718_4_k_cu_259fe31d_286294cuda3std6ranges3__45__cpo4swapE,(.L_10 - _ZN40_INTERNAL_76dd4718_4_k_cu_259fe31d_286294cuda3std6ranges3__45__cpo4swapE)
_ZN40_INTERNAL_76dd4718_4_k_cu_259fe31d_286294cuda3std6ranges3__45__cpo4swapE:
	.zero		1
.L_10:


//--------------------- .nv.constant0._ZN7cutlass13device_kernelINS_4gemm6kernel13GemmUniversalIN4cute5tupleIJiiiiEEENS1_10collective13CollectiveMmaINS1_35MainloopSm100TmaUmmaWarpSpecializedILi3ELi2ELi4ENS5_IJNS4_1CILi1EEESB_SB_EEEEENS5_IJNSA_ILi128EEENSA_ILi96EEENSA_ILi256EEEEEENS_12float_e4m3_tENS5_IJlSB_lEEESI_SJ_NS4_8TiledMMAINS4_8MMA_AtomIJNS4_10MMA_TraitsINS4_19SM100_MMA_F8F6F4_SSEJSI_SI_fSE_SF_NS4_17integral_constantINS4_4UMMA5MajorELSQ_0EEESR_NSO_INSP_7ScaleInELSS_0EEEST_EEEEEENS4_6LayoutISC_NS5_IJNSA_ILi0EEESX_SX_EEEEENS5_IJNS4_10UnderscoreES10_S10_EEEEENS4_13SM90_TMA_LOADENS4_14ComposedLayoutINS4_7SwizzleILi3ELi4ELi3EEENS4_18smem_ptr_flag_bitsILi8EEENSW_INS5_IJNSA_ILi8EEESE_EEENS5_IJSE_SB_EEEEEEEvNS4_8identityES13_S1D_vS1E_EENS_8epilogue10collective18CollectiveEpilogueINS1G_23Sm100TmaWarpSpecializedILi1ELi1ELi96ELb0ELb0EEEJSH_NS5_IJNSW_ISE_SB_EENSW_ISF_SB_EEEEESI_SJ_SI_SJ_NS1G_6fusion15FusionCallbacksIS1K_NS1O_17LinearCombinationISI_fSI_fLNS_15FloatRoundStyleE2EEESH_S1N_JEEENS4_5SM1004TMEM4LOAD26SM100_TMEM_LOAD_32dp32b32xES13_NS14_INS15_ILi1ELi4ELi3EEES18_NSW_INS5_IJS19_NSA_ILi32EEEEEENS5_IJS1Z_SB_EEEEEEENS4_39AutoVectorizingCopyWithAssumedAlignmentILi128EEENS4_14SM90_TMA_STOREES23_S25_S25_EEEvvEEEEvNT_6ParamsE --------------------------
	.section	.nv.constant0._ZN7cutlass13device_kernelINS_4gemm6kernel13GemmUniversalIN4cute5tupleIJiiiiEEENS1_10collective13CollectiveMmaINS1_35MainloopSm100TmaUmmaWarpSpecializedILi3ELi2ELi4ENS5_IJNS4_1CILi1EEESB_SB_EEEEENS5_IJNSA_ILi128EEENSA_ILi96EEENSA_ILi256EEEEEENS_12float_e4m3_tENS5_IJlSB_lEEESI_SJ_NS4_8TiledMMAINS4_8MMA_AtomIJNS4_10MMA_TraitsINS4_19SM100_MMA_F8F6F4_SSEJSI_SI_fSE_SF_NS4_17integral_constantINS4_4UMMA5MajorELSQ_0EEESR_NSO_INSP_7ScaleInELSS_0EEEST_EEEEEENS4_6LayoutISC_NS5_IJNSA_ILi0EEESX_SX_EEEEENS5_IJNS4_10UnderscoreES10_S10_EEEEENS4_13SM90_TMA_LOADENS4_14ComposedLayoutINS4_7SwizzleILi3ELi4ELi3EEENS4_18smem_ptr_flag_bitsILi8EEENSW_INS5_IJNSA_ILi8EEESE_EEENS5_IJSE_SB_EEEEEEEvNS4_8identityES13_S1D_vS1E_EENS_8epilogue10collective18CollectiveEpilogueINS1G_23Sm100TmaWarpSpecializedILi1ELi1ELi96ELb0ELb0EEEJSH_NS5_IJNSW_ISE_SB_EENSW_ISF_SB_EEEEESI_SJ_SI_SJ_NS1G_6fusion15FusionCallbacksIS1K_NS1O_17LinearCombinationISI_fSI_fLNS_15FloatRoundStyleE2EEESH_S1N_JEEENS4_5SM1004TMEM4LOAD26SM100_TMEM_LOAD_32dp32b32xES13_NS14_INS15_ILi1ELi4ELi3EEES18_NSW_INS5_IJS19_NSA_ILi32EEEEEENS5_IJS1Z_SB_EEEEEEENS4_39AutoVectorizingCopyWithAssumedAlignmentILi128EEENS4_14SM90_TMA_STOREES23_S25_S25_EEEvvEEEEvNT_6ParamsE,"a",@progbits
	.sectionflags	@""
	.align	4
.nv.constant0._ZN7cutlass13device_kernelINS_4gemm6kernel13GemmUniversalIN4cute5tupleIJiiiiEEENS1_10collective13CollectiveMmaINS1_35MainloopSm100TmaUmmaWarpSpecializedILi3ELi2ELi4ENS5_IJNS4_1CILi1EEESB_SB_EEEEENS5_IJNSA_ILi128EEENSA_ILi96EEENSA_ILi256EEEEEENS_12float_e4m3_tENS5_IJlSB_lEEESI_SJ_NS4_8TiledMMAINS4_8MMA_AtomIJNS4_10MMA_TraitsINS4_19SM100_MMA_F8F6F4_SSEJSI_SI_fSE_SF_NS4_17integral_constantINS4_4UMMA5MajorELSQ_0EEESR_NSO_INSP_7ScaleInELSS_0EEEST_EEEEEENS4_6LayoutISC_NS5_IJNSA_ILi0EEESX_SX_EEEEENS5_IJNS4_10UnderscoreES10_S10_EEEEENS4_13SM90_TMA_LOADENS4_14ComposedLayoutINS4_7SwizzleILi3ELi4ELi3EEENS4_18smem_ptr_flag_bitsILi8EEENSW_INS5_IJNSA_ILi8EEESE_EEENS5_IJSE_SB_EEEEEEEvNS4_8identityES13_S1D_vS1E_EENS_8epilogue10collective18CollectiveEpilogueINS1G_23Sm100TmaWarpSpecializedILi1ELi1ELi96ELb0ELb0EEEJSH_NS5_IJNSW_ISE_SB_EENSW_ISF_SB_EEEEESI_SJ_SI_SJ_NS1G_6fusion15FusionCallbacksIS1K_NS1O_17LinearCombinationISI_fSI_fLNS_15FloatRoundStyleE2EEESH_S1N_JEEENS4_5SM1004TMEM4LOAD26SM100_TMEM_LOAD_32dp32b32xES13_NS14_INS15_ILi1ELi4ELi3EEES18_NSW_INS5_IJS19_NSA_ILi32EEEEEENS5_IJS1Z_SB_EEEEEEENS4_39AutoVectorizingCopyWithAssumedAlignmentILi128EEENS4_14SM90_TMA_STOREES23_S25_S25_EEEvvEEEEvNT_6ParamsE:
	.zero		2944


//--------------------- SYMBOLS --------------------------

	.type		.nv.reservedSmem.offset0,@object
	.size		.nv.reservedSmem.offset0,0x4
	.type		.nv.reservedSmem.cap,@object
	.size		.nv.reservedSmem.cap,0x4
	.type		__assertfail,@function
